	.target	sm_100a

	.elftype	@"ET_EXEC"


//--------------------- .note.nv.tkinfo           --------------------------
	.section	.note.nv.tkinfo,"",@"SHT_NOTE"
	.sectionflags	@"SHF_NOTE_NV_TKINFO"
	.tkinfo
        /*0018*/ 	.word	0x00000002
        /*0030*/ 	.string	""
        /*0030*/ 	.string	"ptxas"
        /*0030*/ 	.string	"Cuda compilation tools, release 13.0, V13.0.88"
        /*0030*/ 	.string	"Build cuda_13.0.r13.0/compiler.36424714_0"
        /*0030*/ 	.string	"-arch sm_100a -m 64 "



//--------------------- .note.nv.cuinfo           --------------------------
	.section	.note.nv.cuinfo,"",@"SHT_NOTE"
	.sectionflags	@"SHF_NOTE_NV_CUINFO"
        /*0018*/ 	.short	0x0002
        /*001a*/ 	.short	0x0064
        /*001c*/ 	.short	0x0082
	.zero		2


//--------------------- .nv.info                  --------------------------
	.section	.nv.info,"",@"SHT_CUDA_INFO"
	.align	4


	//----- nvinfo : EIATTR_REGCOUNT
	.align		4
        /*0000*/ 	.byte	0x04, 0x2f
        /*0002*/ 	.short	(.L_19 - .L_18)
	.align		4
.L_18:
        /*0004*/ 	.word	index@(_ZN7cutlass13device_kernelINS_4gemm6kernel13GemmUniversalIN4cute5tupleIJiiiiEEENS1_10collective13CollectiveMmaINS1_35MainloopSm100TmaUmmaWarpSpecializedILi3ELi2ELi4ENS5_IJNS4_1CILi4EEESB_NSA_ILi1EEEEEEEENS5_IJNSA_ILi128EEESF_NSA_ILi64EEEEEENS_6half_tENS5_IJlSC_lEEESI_NS5_IJSC_llEEENS4_8TiledMMAINS4_8MMA_AtomIJNS4_26SM100_MMA_F16BF16_2x1SM_SSISI_SI_fLi128ELi128ELNS4_4UMMA5MajorE0ELSP_1ELNSO_7ScaleInE0ELSQ_0EEEEEENS4_6LayoutINS5_IJSC_SC_SC_EEENS5_IJNSA_ILi0EEESV_SV_EEEEENS5_IJNS4_10UnderscoreESY_SY_EEEEENS4_28SM100_TMA_2SM_LOAD_MULTICASTENS4_14ComposedLayoutINS4_7SwizzleILi3ELi4ELi3EEENS4_18smem_ptr_flag_bitsILi16EEENST_INS5_IJNSA_ILi8EEESG_EEENS5_IJSG_SC_EEEEEEEvNS4_8identityES11_NS12_IS14_S16_NST_INS5_IJSG_S17_EEENS5_IJSC_SG_EEEEEEEvS1C_EENS_8epilogue10collective18CollectiveEpilogueINS1I_23Sm100TmaWarpSpecializedILi4ELi2ELi16ELb1ELb0EEEJNS5_IJSG_SF_SG_EEENS5_IJNST_ISG_SC_EENST_INS5_IJNSA_ILi16EEENSA_ILi2EEEEEES1E_EEEEESI_SJ_SI_SJ_NS1I_6fusion15FusionCallbacksIS1M_NS1U_17LinearCombinationISI_fSI_fLNS_15FloatRoundStyleE2EEES1N_S1T_JEEENS4_5SM1004TMEM4LOAD26SM100_TMEM_LOAD_32dp32b16xENS4_13SM90_TMA_LOADENS12_INS13_ILi1ELi4ELi3EEES16_NST_INS5_IJS17_S1P_EEENS5_IJS1P_SC_EEEEEEENS4_39AutoVectorizingCopyWithAssumedAlignmentILi128EEENS4_14SM90_TMA_STOREES29_S2B_S2B_EEEvvEEEEvNT_6ParamsE)
        /*0008*/ 	.word	0x00000045


	//----- nvinfo : EIATTR_FRAME_SIZE
	.align		4
.L_19:
        /*000c*/ 	.byte	0x04, 0x11
        /*000e*/ 	.short	(.L_21 - .L_20)
	.align		4
.L_20:
        /*0010*/ 	.word	index@($__internal_2_$__cuda_sm10x_tcgen05_guardrail_trap_unallocated_columns_being_dealloced)
        /*0014*/ 	.word	0x00000000


	//----- nvinfo : EIATTR_FRAME_SIZE
	.align		4
.L_21:
        /*0018*/ 	.byte	0x04, 0x11
        /*001a*/ 	.short	(.L_23 - .L_22)
	.align		4
.L_22:
        /*001c*/ 	.word	index@($__internal_1_$__cuda_sm10x_tcgen05_guardrail_trap_phase_invalid_during_alloc)
        /*0020*/ 	.word	0x00000000


	//----- nvinfo : EIATTR_FRAME_SIZE
	.align		4
.L_23:
        /*0024*/ 	.byte	0x04, 0x11
        /*0026*/ 	.short	(.L_25 - .L_24)
	.align		4
.L_24:
        /*0028*/ 	.word	index@($__internal_0_$__cuda_sm10x_tcgen05_guardrail_trap_col_being_dealloced_not_returned_by_alloc)
        /*002c*/ 	.word	0x00000000


	//----- nvinfo : EIATTR_FRAME_SIZE
	.align		4
.L_25:
        /*0030*/ 	.byte	0x04, 0x11
        /*0032*/ 	.short	(.L_27 - .L_26)
	.align		4
.L_26:
        /*0034*/ 	.word	index@(_ZN7cutlass13device_kernelINS_4gemm6kernel13GemmUniversalIN4cute5tupleIJiiiiEEENS1_10collective13CollectiveMmaINS1_35MainloopSm100TmaUmmaWarpSpecializedILi3ELi2ELi4ENS5_IJNS4_1CILi4EEESB_NSA_ILi1EEEEEEEENS5_IJNSA_ILi128EEESF_NSA_ILi64EEEEEENS_6half_tENS5_IJlSC_lEEESI_NS5_IJSC_llEEENS4_8TiledMMAINS4_8MMA_AtomIJNS4_26SM100_MMA_F16BF16_2x1SM_SSISI_SI_fLi128ELi128ELNS4_4UMMA5MajorE0ELSP_1ELNSO_7ScaleInE0ELSQ_0EEEEEENS4_6LayoutINS5_IJSC_SC_SC_EEENS5_IJNSA_ILi0EEESV_SV_EEEEENS5_IJNS4_10UnderscoreESY_SY_EEEEENS4_28SM100_TMA_2SM_LOAD_MULTICASTENS4_14ComposedLayoutINS4_7SwizzleILi3ELi4ELi3EEENS4_18smem_ptr_flag_bitsILi16EEENST_INS5_IJNSA_ILi8EEESG_EEENS5_IJSG_SC_EEEEEEEvNS4_8identityES11_NS12_IS14_S16_NST_INS5_IJSG_S17_EEENS5_IJSC_SG_EEEEEEEvS1C_EENS_8epilogue10collective18CollectiveEpilogueINS1I_23Sm100TmaWarpSpecializedILi4ELi2ELi16ELb1ELb0EEEJNS5_IJSG_SF_SG_EEENS5_IJNST_ISG_SC_EENST_INS5_IJNSA_ILi16EEENSA_ILi2EEEEEES1E_EEEEESI_SJ_SI_SJ_NS1I_6fusion15FusionCallbacksIS1M_NS1U_17LinearCombinationISI_fSI_fLNS_15FloatRoundStyleE2EEES1N_S1T_JEEENS4_5SM1004TMEM4LOAD26SM100_TMEM_LOAD_32dp32b16xENS4_13SM90_TMA_LOADENS12_INS13_ILi1ELi4ELi3EEES16_NST_INS5_IJS17_S1P_EEENS5_IJS1P_SC_EEEEEEENS4_39AutoVectorizingCopyWithAssumedAlignmentILi128EEENS4_14SM90_TMA_STOREES29_S2B_S2B_EEEvvEEEEvNT_6ParamsE)
        /*0038*/ 	.word	0x00000000


	//----- nvinfo : EIATTR_MIN_STACK_SIZE
	.align		4
.L_27:
        /*003c*/ 	.byte	0x04, 0x12
        /*003e*/ 	.short	(.L_29 - .L_28)
	.align		4
.L_28:
        /*0040*/ 	.word	index@(_ZN7cutlass13device_kernelINS_4gemm6kernel13GemmUniversalIN4cute5tupleIJiiiiEEENS1_10collective13CollectiveMmaINS1_35MainloopSm100TmaUmmaWarpSpecializedILi3ELi2ELi4ENS5_IJNS4_1CILi4EEESB_NSA_ILi1EEEEEEEENS5_IJNSA_ILi128EEESF_NSA_ILi64EEEEEENS_6half_tENS5_IJlSC_lEEESI_NS5_IJSC_llEEENS4_8TiledMMAINS4_8MMA_AtomIJNS4_26SM100_MMA_F16BF16_2x1SM_SSISI_SI_fLi128ELi128ELNS4_4UMMA5MajorE0ELSP_1ELNSO_7ScaleInE0ELSQ_0EEEEEENS4_6LayoutINS5_IJSC_SC_SC_EEENS5_IJNSA_ILi0EEESV_SV_EEEEENS5_IJNS4_10UnderscoreESY_SY_EEEEENS4_28SM100_TMA_2SM_LOAD_MULTICASTENS4_14ComposedLayoutINS4_7SwizzleILi3ELi4ELi3EEENS4_18smem_ptr_flag_bitsILi16EEENST_INS5_IJNSA_ILi8EEESG_EEENS5_IJSG_SC_EEEEEEEvNS4_8identityES11_NS12_IS14_S16_NST_INS5_IJSG_S17_EEENS5_IJSC_SG_EEEEEEEvS1C_EENS_8epilogue10collective18CollectiveEpilogueINS1I_23Sm100TmaWarpSpecializedILi4ELi2ELi16ELb1ELb0EEEJNS5_IJSG_SF_SG_EEENS5_IJNST_ISG_SC_EENST_INS5_IJNSA_ILi16EEENSA_ILi2EEEEEES1E_EEEEESI_SJ_SI_SJ_NS1I_6fusion15FusionCallbacksIS1M_NS1U_17LinearCombinationISI_fSI_fLNS_15FloatRoundStyleE2EEES1N_S1T_JEEENS4_5SM1004TMEM4LOAD26SM100_TMEM_LOAD_32dp32b16xENS4_13SM90_TMA_LOADENS12_INS13_ILi1ELi4ELi3EEES16_NST_INS5_IJS17_S1P_EEENS5_IJS1P_SC_EEEEEEENS4_39AutoVectorizingCopyWithAssumedAlignmentILi128EEENS4_14SM90_TMA_STOREES29_S2B_S2B_EEEvvEEEEvNT_6ParamsE)
        /*0044*/ 	.word	0x00000000
.L_29:


//--------------------- .nv.compat                --------------------------
	.section	.nv.compat,"",@"SHT_CUDA_COMPAT_INFO"
	.align	4
        /*0000*/ 	.byte	0x02, 0x09, 0x01, 0x00, 0x02, 0x02, 0x02, 0x00, 0x02, 0x05, 0x05, 0x00, 0x03, 0x07, 0x01, 0x01
        /*0010*/ 	.byte	0x02, 0x03, 0x01, 0x00, 0x02, 0x06, 0x01, 0x00, 0x04, 0x0b, 0x08, 0x00, 0x09, 0x00, 0x00, 0x00
        /*0020*/ 	.byte	0x00, 0x00, 0x00, 0x00


//--------------------- .nv.info._ZN7cutlass13device_kernelINS_4gemm6kernel13GemmUniversalIN4cute5tupleIJiiiiEEENS1_10collective13CollectiveMmaINS1_35MainloopSm100TmaUmmaWarpSpecializedILi3ELi2ELi4ENS5_IJNS4_1CILi4EEESB_NSA_ILi1EEEEEEEENS5_IJNSA_ILi128EEESF_NSA_ILi64EEEEEENS_6half_tENS5_IJlSC_lEEESI_NS5_IJSC_llEEENS4_8TiledMMAINS4_8MMA_AtomIJNS4_26SM100_MMA_F16BF16_2x1SM_SSISI_SI_fLi128ELi128ELNS4_4UMMA5MajorE0ELSP_1ELNSO_7ScaleInE0ELSQ_0EEEEEENS4_6LayoutINS5_IJSC_SC_SC_EEENS5_IJNSA_ILi0EEESV_SV_EEEEENS5_IJNS4_10UnderscoreESY_SY_EEEEENS4_28SM100_TMA_2SM_LOAD_MULTICASTENS4_14ComposedLayoutINS4_7SwizzleILi3ELi4ELi3EEENS4_18smem_ptr_flag_bitsILi16EEENST_INS5_IJNSA_ILi8EEESG_EEENS5_IJSG_SC_EEEEEEEvNS4_8identityES11_NS12_IS14_S16_NST_INS5_IJSG_S17_EEENS5_IJSC_SG_EEEEEEEvS1C_EENS_8epilogue10collective18CollectiveEpilogueINS1I_23Sm100TmaWarpSpecializedILi4ELi2ELi16ELb1ELb0EEEJNS5_IJSG_SF_SG_EEENS5_IJNST_ISG_SC_EENST_INS5_IJNSA_ILi16EEENSA_ILi2EEEEEES1E_EEEEESI_SJ_SI_SJ_NS1I_6fusion15FusionCallbacksIS1M_NS1U_17LinearCombinationISI_fSI_fLNS_15FloatRoundStyleE2EEES1N_S1T_JEEENS4_5SM1004TMEM4LOAD26SM100_TMEM_LOAD_32dp32b16xENS4_13SM90_TMA_LOADENS12_INS13_ILi1ELi4ELi3EEES16_NST_INS5_IJS17_S1P_EEENS5_IJS1P_SC_EEEEEEENS4_39AutoVectorizingCopyWithAssumedAlignmentILi128EEENS4_14SM90_TMA_STOREES29_S2B_S2B_EEEvvEEEEvNT_6ParamsE --------------------------
	.section	.nv.info._ZN7cutlass13device_kernelINS_4gemm6kernel13GemmUniversalIN4cute5tupleIJiiiiEEENS1_10collective13CollectiveMmaINS1_35MainloopSm100TmaUmmaWarpSpecializedILi3ELi2ELi4ENS5_IJNS4_1CILi4EEESB_NSA_ILi1EEEEEEEENS5_IJNSA_ILi128EEESF_NSA_ILi64EEEEEENS_6half_tENS5_IJlSC_lEEESI_NS5_IJSC_llEEENS4_8TiledMMAINS4_8MMA_AtomIJNS4_26SM100_MMA_F16BF16_2x1SM_SSISI_SI_fLi128ELi128ELNS4_4UMMA5MajorE0ELSP_1ELNSO_7ScaleInE0ELSQ_0EEEEEENS4_6LayoutINS5_IJSC_SC_SC_EEENS5_IJNSA_ILi0EEESV_SV_EEEEENS5_IJNS4_10UnderscoreESY_SY_EEEEENS4_28SM100_TMA_2SM_LOAD_MULTICASTENS4_14ComposedLayoutINS4_7SwizzleILi3ELi4ELi3EEENS4_18smem_ptr_flag_bitsILi16EEENST_INS5_IJNSA_ILi8EEESG_EEENS5_IJSG_SC_EEEEEEEvNS4_8identityES11_NS12_IS14_S16_NST_INS5_IJSG_S17_EEENS5_IJSC_SG_EEEEEEEvS1C_EENS_8epilogue10collective18CollectiveEpilogueINS1I_23Sm100TmaWarpSpecializedILi4ELi2ELi16ELb1ELb0EEEJNS5_IJSG_SF_SG_EEENS5_IJNST_ISG_SC_EENST_INS5_IJNSA_ILi16EEENSA_ILi2EEEEEES1E_EEEEESI_SJ_SI_SJ_NS1I_6fusion15FusionCallbacksIS1M_NS1U_17LinearCombinationISI_fSI_fLNS_15FloatRoundStyleE2EEES1N_S1T_JEEENS4_5SM1004TMEM4LOAD26SM100_TMEM_LOAD_32dp32b16xENS4_13SM90_TMA_LOADENS12_INS13_ILi1ELi4ELi3EEES16_NST_INS5_IJS17_S1P_EEENS5_IJS1P_SC_EEEEEEENS4_39AutoVectorizingCopyWithAssumedAlignmentILi128EEENS4_14SM90_TMA_STOREES29_S2B_S2B_EEEvvEEEEvNT_6ParamsE,"",@"SHT_CUDA_INFO"
	.sectionflags	@""
	.align	4


	//----- nvinfo : EIATTR_CUDA_API_VERSION
	.align		4
        /*0000*/ 	.byte	0x04, 0x37
        /*0002*/ 	.short	(.L_31 - .L_30)
.L_30:
        /*0004*/ 	.word	0x00000082


	//----- nvinfo : EIATTR_KPARAM_INFO
	.align		4
.L_31:
        /*0008*/ 	.byte	0x04, 0x17
        /*000a*/ 	.short	(.L_33 - .L_32)
.L_32:
        /*000c*/ 	.word	0x00000000
        /*0010*/ 	.short	0x0000
        /*0012*/ 	.short	0x0000
        /*0014*/ 	.byte	0x00, 0xf0, 0x01, 0x20


	//----- nvinfo : EIATTR_AT_ENTRY_FRAGMENTS
	.align		4
.L_33:
        /*0018*/ 	.byte	0x04, 0x4f
        /*001a*/ 	.short	(.L_35 - .L_34)


	//   ....[0]....
.L_34:
        /*001c*/ 	.word	0x00000007


	//----- nvinfo : EIATTR_RESERVED_SMEM_USED
	.align		4
.L_35:
        /*0020*/ 	.byte	0x01, 0x41
	.zero		2


	//----- nvinfo : EIATTR_SPARSE_MMA_MASK
	.align		4
        /*0024*/ 	.byte	0x03, 0x50
        /*0026*/ 	.short	0x0000


	//----- nvinfo : EIATTR_TCGEN05_2CTA_USED
	.align		4
        /*0028*/ 	.byte	0x01, 0x52
	.zero		2


	//----- nvinfo : EIATTR_MAXREG_COUNT
	.align		4
        /*002c*/ 	.byte	0x03, 0x1b
        /*002e*/ 	.short	0x00ff


	//----- nvinfo : EIATTR_NUM_BARRIERS
	.align		4
        /*0030*/ 	.byte	0x02, 0x4c
        /*0032*/ 	.byte	0x07
	.zero		1


	//----- nvinfo : EIATTR_EXTERNS
	.align		4
        /*0034*/ 	.byte	0x04, 0x0f
        /*0036*/ 	.short	(.L_37 - .L_36)


	//   ....[0]....
	.align		4
.L_36:
        /*0038*/ 	.word	index@(__assertfail)


	//----- nvinfo : EIATTR_MERCURY_ISA_VERSION
	.align		4
.L_37:
        /*003c*/ 	.byte	0x03, 0x5f
        /*003e*/ 	.short	0x0101


	//----- nvinfo : EIATTR_INT_WARP_WIDE_INSTR_OFFSETS
	.align		4
        /*0040*/ 	.byte	0x04, 0x31
        /*0042*/ 	.short	(.L_39 - .L_38)


	//   ....[0]....
.L_38:
        /*0044*/ 	.word	0x00000d40


	//   ....[1]....
        /*0048*/ 	.word	0x00000de0


	//   ....[2]....
        /*004c*/ 	.word	0x00004510


	//   ....[3]....
        /*0050*/ 	.word	0x00004540


	//   ....[4]....
        /*0054*/ 	.word	0x00004560


	//   ....[5]....
        /*0058*/ 	.word	0x000050a0


	//   ....[6]....
        /*005c*/ 	.word	0x00005140


	//   ....[7]....
        /*0060*/ 	.word	0x00005200


	//   ....[8]....
        /*0064*/ 	.word	0x00005270


	//   ....[9]....
        /*0068*/ 	.word	0x00005330


	//   ....[10]....
        /*006c*/ 	.word	0x000053d0


	//   ....[11]....
        /*0070*/ 	.word	0x00005440


	//   ....[12]....
        /*0074*/ 	.word	0x00005500


	//   ....[13]....
        /*0078*/ 	.word	0x000055a0


	//   ....[14]....
        /*007c*/ 	.word	0x00005640


	//   ....[15]....
        /*0080*/ 	.word	0x00005730


	//   ....[16]....
        /*0084*/ 	.word	0x00005800


	//----- nvinfo : EIATTR_COOP_GROUP_MASK_REGIDS
	.align		4
.L_39:
        /*0088*/ 	.byte	0x04, 0x29
        /*008a*/ 	.short	(.L_41 - .L_40)


	//   ....[0]....
.L_40:
        /*008c*/ 	.word	0xffffffff


	//   ....[1]....
        /*0090*/ 	.word	0xffffffff


	//   ....[2]....
        /*0094*/ 	.word	0xffffffff


	//   ....[3]....
        /*0098*/ 	.word	0xffffffff


	//   ....[4]....
        /*009c*/ 	.word	0xffffffff


	//   ....[5]....
        /*00a0*/ 	.word	0xffffffff


	//   ....[6]....
        /*00a4*/ 	.word	0xffffffff


	//   ....[7]....
        /*00a8*/ 	.word	0xffffffff


	//   ....[8]....
        /*00ac*/ 	.word	0xffffffff


	//   ....[9]....
        /*00b0*/ 	.word	0xffffffff


	//   ....[10]....
        /*00b4*/ 	.word	0xffffffff


	//   ....[11]....
        /*00b8*/ 	.word	0xffffffff


	//   ....[12]....
        /*00bc*/ 	.word	0xffffffff


	//   ....[13]....
        /*00c0*/ 	.word	0xffffffff


	//----- nvinfo : EIATTR_COOP_GROUP_INSTR_OFFSETS
	.align		4
.L_41:
        /*00c4*/ 	.byte	0x04, 0x28
        /*00c6*/ 	.short	(.L_43 - .L_42)


	//   ....[0]....
.L_42:
        /*00c8*/ 	.word	0x000000b0


	//   ....[1]....
        /*00cc*/ 	.word	0x00000510


	//   ....[2]....
        /*00d0*/ 	.word	0x000006b0


	//   ....[3]....
        /*00d4*/ 	.word	0x00000840


	//   ....[4]....
        /*00d8*/ 	.word	0x00000930


	//   ....[5]....
        /*00dc*/ 	.word	0x00000a90


	//   ....[6]....
        /*00e0*/ 	.word	0x00000c20


	//   ....[7]....
        /*00e4*/ 	.word	0x00000e60


	//   ....[8]....
        /*00e8*/ 	.word	0x000024e0


	//   ....[9]....
        /*00ec*/ 	.word	0x00003300


	//   ....[10]....
        /*00f0*/ 	.word	0x000037d0


	//   ....[11]....
        /*00f4*/ 	.word	0x00003800


	//   ....[12]....
        /*00f8*/ 	.word	0x00004410


	//   ....[13]....
        /*00fc*/ 	.word	0x00004620


	//----- nvinfo : EIATTR_VRC_CTA_INIT_COUNT
	.align		4
.L_43:
        /*0100*/ 	.byte	0x02, 0x4a
        /*0102*/ 	.byte	0x80
	.zero		1


	//----- nvinfo : EIATTR_SYSCALL_OFFSETS
	.align		4
        /*0104*/ 	.byte	0x04, 0x46
        /*0106*/ 	.short	(.L_45 - .L_44)


	//   ....[0]....
.L_44:
        /*0108*/ 	.word	0x00006380


	//   ....[1]....
        /*010c*/ 	.word	0x00006470


	//   ....[2]....
        /*0110*/ 	.word	0x00006ba0


	//   ....[3]....
        /*0114*/ 	.word	0x000074d0


	//   ....[4]....
        /*0118*/ 	.word	0x00007da0


	//   ....[5]....
        /*011c*/ 	.word	0x00008670


	//----- nvinfo : EIATTR_MBARRIER_INSTR_OFFSETS
	.align		4
.L_45:
        /*0120*/ 	.byte	0x04, 0x39
        /*0122*/ 	.short	(.L_47 - .L_46)


	//   ....[0]....
.L_46:
        /*0124*/ 	.word	0x00000640
        /*0128*/ 	.word	0x000000ff
        /*012c*/ 	.word	0x00000000
        /*0130*/ 	.short	0x0100
        /*0132*/ 	.byte	0x04
	.zero		1


	//   ....[1]....
        /*0134*/ 	.word	0x00000650
        /*0138*/ 	.word	0x000000ff
        /*013c*/ 	.word	0x00000018
        /*0140*/ 	.short	0x0100
        /*0142*/ 	.byte	0x04
	.zero		1


	//   ....[2]....
        /*0144*/ 	.word	0x00000660
        /*0148*/ 	.word	0x000000ff
        /*014c*/ 	.word	0x00000008
        /*0150*/ 	.short	0x0100
        /*0152*/ 	.byte	0x04
	.zero		1


	//   ....[3]....
        /*0154*/ 	.word	0x00000670
        /*0158*/ 	.word	0x000000ff
        /*015c*/ 	.word	0x00000020
        /*0160*/ 	.short	0x0100
        /*0162*/ 	.byte	0x04
	.zero		1


	//   ....[4]....
        /*0164*/ 	.word	0x00000680
        /*0168*/ 	.word	0x000000ff
        /*016c*/ 	.word	0x00000010
        /*0170*/ 	.short	0x0100
        /*0172*/ 	.byte	0x04
	.zero		1


	//   ....[5]....
        /*0174*/ 	.word	0x00000690
        /*0178*/ 	.word	0x000000ff
        /*017c*/ 	.word	0x00000028
        /*0180*/ 	.short	0x0100
        /*0182*/ 	.byte	0x04
	.zero		1


	//   ....[6]....
        /*0184*/ 	.word	0x000007b0
        /*0188*/ 	.word	0x000000ff
        /*018c*/ 	.word	0x00000030
        /*0190*/ 	.short	0x0100
        /*0192*/ 	.byte	0x04
	.zero		1


	//   ....[7]....
        /*0194*/ 	.word	0x000007c0
        /*0198*/ 	.word	0x000000ff
        /*019c*/ 	.word	0x00000050
        /*01a0*/ 	.short	0x0100
        /*01a2*/ 	.byte	0x04
	.zero		1


	//   ....[8]....
        /*01a4*/ 	.word	0x000007d0
        /*01a8*/ 	.word	0x000000ff
        /*01ac*/ 	.word	0x00000038
        /*01b0*/ 	.short	0x0100
        /*01b2*/ 	.byte	0x04
	.zero		1


	//   ....[9]....
        /*01b4*/ 	.word	0x000007e0
        /*01b8*/ 	.word	0x000000ff
        /*01bc*/ 	.word	0x00000058
        /*01c0*/ 	.short	0x0100
        /*01c2*/ 	.byte	0x04
	.zero		1


	//   ....[10]....
        /*01c4*/ 	.word	0x000007f0
        /*01c8*/ 	.word	0x000000ff
        /*01cc*/ 	.word	0x00000040
        /*01d0*/ 	.short	0x0100
        /*01d2*/ 	.byte	0x04
	.zero		1


	//   ....[11]....
        /*01d4*/ 	.word	0x00000800
        /*01d8*/ 	.word	0x000000ff
        /*01dc*/ 	.word	0x00000060
        /*01e0*/ 	.short	0x0100
        /*01e2*/ 	.byte	0x04
	.zero		1


	//   ....[12]....
        /*01e4*/ 	.word	0x00000810
        /*01e8*/ 	.word	0x000000ff
        /*01ec*/ 	.word	0x00000048
        /*01f0*/ 	.short	0x0100
        /*01f2*/ 	.byte	0x04
	.zero		1


	//   ....[13]....
        /*01f4*/ 	.word	0x00000820
        /*01f8*/ 	.word	0x000000ff
        /*01fc*/ 	.word	0x00000068
        /*0200*/ 	.short	0x0100
        /*0202*/ 	.byte	0x04
	.zero		1


	//   ....[14]....
        /*0204*/ 	.word	0x00000900
        /*0208*/ 	.word	0x000000ff
        /*020c*/ 	.word	0x00000070
        /*0210*/ 	.short	0x0100
        /*0212*/ 	.byte	0x06
	.zero		1


	//   ....[15]....
        /*0214*/ 	.word	0x00000910
        /*0218*/ 	.word	0x000000ff
        /*021c*/ 	.word	0x00000078
        /*0220*/ 	.short	0x0100
        /*0222*/ 	.byte	0x06
	.zero		1


	//   ....[16]....
        /*0224*/ 	.word	0x00000a40
        /*0228*/ 	.word	0x000000ff
        /*022c*/ 	.word	0x00000080
        /*0230*/ 	.short	0x0100
        /*0232*/ 	.byte	0x06
	.zero		1


	//   ....[17]....
        /*0234*/ 	.word	0x00000a50
        /*0238*/ 	.word	0x000000ff
        /*023c*/ 	.word	0x00000090
        /*0240*/ 	.short	0x0100
        /*0242*/ 	.byte	0x06
	.zero		1


	//   ....[18]....
        /*0244*/ 	.word	0x00000a60
        /*0248*/ 	.word	0x000000ff
        /*024c*/ 	.word	0x00000088
        /*0250*/ 	.short	0x0100
        /*0252*/ 	.byte	0x06
	.zero		1


	//   ....[19]....
        /*0254*/ 	.word	0x00000a70
        /*0258*/ 	.word	0x000000ff
        /*025c*/ 	.word	0x00000098
        /*0260*/ 	.short	0x0100
        /*0262*/ 	.byte	0x06
	.zero		1


	//   ....[20]....
        /*0264*/ 	.word	0x00000b90
        /*0268*/ 	.word	0x000000ff
        /*026c*/ 	.word	0x000000a0
        /*0270*/ 	.short	0x0100
        /*0272*/ 	.byte	0x04
	.zero		1


	//   ....[21]....
        /*0274*/ 	.word	0x00000ba0
        /*0278*/ 	.word	0x000000ff
        /*027c*/ 	.word	0x000000c0
        /*0280*/ 	.short	0x0100
        /*0282*/ 	.byte	0x04
	.zero		1


	//   ....[22]....
        /*0284*/ 	.word	0x00000bb0
        /*0288*/ 	.word	0x000000ff
        /*028c*/ 	.word	0x000000a8
        /*0290*/ 	.short	0x0100
        /*0292*/ 	.byte	0x04
	.zero		1


	//   ....[23]....
        /*0294*/ 	.word	0x00000bc0
        /*0298*/ 	.word	0x000000ff
        /*029c*/ 	.word	0x000000c8
        /*02a0*/ 	.short	0x0100
        /*02a2*/ 	.byte	0x04
	.zero		1


	//   ....[24]....
        /*02a4*/ 	.word	0x00000bd0
        /*02a8*/ 	.word	0x000000ff
        /*02ac*/ 	.word	0x000000b0
        /*02b0*/ 	.short	0x0100
        /*02b2*/ 	.byte	0x04
	.zero		1


	//   ....[25]....
        /*02b4*/ 	.word	0x00000be0
        /*02b8*/ 	.word	0x000000ff
        /*02bc*/ 	.word	0x000000d0
        /*02c0*/ 	.short	0x0100
        /*02c2*/ 	.byte	0x04
	.zero		1


	//   ....[26]....
        /*02c4*/ 	.word	0x00000bf0
        /*02c8*/ 	.word	0x000000ff
        /*02cc*/ 	.word	0x000000b8
        /*02d0*/ 	.short	0x0100
        /*02d2*/ 	.byte	0x04
	.zero		1


	//   ....[27]....
        /*02d4*/ 	.word	0x00000c00
        /*02d8*/ 	.word	0x000000ff
        /*02dc*/ 	.word	0x000000d8
        /*02e0*/ 	.short	0x0100
        /*02e2*/ 	.byte	0x04
	.zero		1


	//   ....[28]....
        /*02e4*/ 	.word	0x00000cf0
        /*02e8*/ 	.word	0x000000ff
        /*02ec*/ 	.word	0x000000e0
        /*02f0*/ 	.short	0x0100
        /*02f2*/ 	.byte	0x04
	.zero		1


	//   ....[29]....
        /*02f4*/ 	.word	0x00000d00
        /*02f8*/ 	.word	0x000000ff
        /*02fc*/ 	.word	0x000000f0
        /*0300*/ 	.short	0x0100
        /*0302*/ 	.byte	0x04
	.zero		1


	//   ....[30]....
        /*0304*/ 	.word	0x00000d10
        /*0308*/ 	.word	0x000000ff
        /*030c*/ 	.word	0x000000e8
        /*0310*/ 	.short	0x0100
        /*0312*/ 	.byte	0x04
	.zero		1


	//   ....[31]....
        /*0314*/ 	.word	0x00000d20
        /*0318*/ 	.word	0x000000ff
        /*031c*/ 	.word	0x000000f8
        /*0320*/ 	.short	0x0100
        /*0322*/ 	.byte	0x04
	.zero		1


	//   ....[32]....
        /*0324*/ 	.word	0x00000e20
        /*0328*/ 	.word	0x000000ff
        /*032c*/ 	.word	0x00000100
        /*0330*/ 	.short	0x0100
        /*0332*/ 	.byte	0x06
	.zero		1


	//   ....[33]....
        /*0334*/ 	.word	0x00001c70
        /*0338*/ 	.word	0x00000000
        /*033c*/ 	.word	0x000000f0
        /*0340*/ 	.short	0x010a
        /*0342*/ 	.byte	0xff
	.zero		1


	//   ....[34]....
        /*0344*/ 	.word	0x00001ca0
        /*0348*/ 	.word	0x00000000
        /*034c*/ 	.word	0x000000e0
        /*0350*/ 	.short	0x0101
        /*0352*/ 	.byte	0xff
	.zero		1


	//   ....[35]....
        /*0354*/ 	.word	0x00001d60
        /*0358*/ 	.word	0x000000ff
        /*035c*/ 	.word	0x00000018
        /*0360*/ 	.short	0x010a
        /*0362*/ 	.byte	0x04
	.zero		1


	//   ....[36]....
        /*0364*/ 	.word	0x00001e40
        /*0368*/ 	.word	0x000000ff
        /*036c*/ 	.word	0x00000018
        /*0370*/ 	.short	0x010a
        /*0372*/ 	.byte	0x21
	.zero		1


	//   ....[37]....
        /*0374*/ 	.word	0x00001ff0
        /*0378*/ 	.word	0x000000ff
        /*037c*/ 	.word	0x00000018
        /*0380*/ 	.short	0x010a
        /*0382*/ 	.byte	0x05
	.zero		1


	//   ....[38]....
        /*0384*/ 	.word	0x00002140
        /*0388*/ 	.word	0x000000ff
        /*038c*/ 	.word	0x00000078
        /*0390*/ 	.short	0x0101
        /*0392*/ 	.byte	0x06
	.zero		1


	//   ....[39]....
        /*0394*/ 	.word	0x00002160
        /*0398*/ 	.word	0x000000ff
        /*039c*/ 	.word	0x00000018
        /*03a0*/ 	.short	0x010a
        /*03a2*/ 	.byte	0x04
	.zero		1


	//   ....[40]....
        /*03a4*/ 	.word	0x000021e0
        /*03a8*/ 	.word	0x000000ff
        /*03ac*/ 	.word	0x00000018
        /*03b0*/ 	.short	0x010a
        /*03b2*/ 	.byte	0x11
	.zero		1


	//   ....[41]....
        /*03b4*/ 	.word	0x00002370
        /*03b8*/ 	.word	0x000000ff
        /*03bc*/ 	.word	0x00000018
        /*03c0*/ 	.short	0x010a
        /*03c2*/ 	.byte	0x05
	.zero		1


	//   ....[42]....
        /*03c4*/ 	.word	0x00002510
        /*03c8*/ 	.word	0x00000003
        /*03cc*/ 	.word	0x00000080
        /*03d0*/ 	.short	0x010a
        /*03d2*/ 	.byte	0xff
	.zero		1


	//   ....[43]....
        /*03d4*/ 	.word	0x00002660
        /*03d8*/ 	.word	0x00000000
        /*03dc*/ 	.word	0x00000000
        /*03e0*/ 	.short	0x0101
        /*03e2*/ 	.byte	0xff
	.zero		1


	//   ....[44]....
        /*03e4*/ 	.word	0x00002c10
        /*03e8*/ 	.word	0x000000ff
        /*03ec*/ 	.word	0x00000000
        /*03f0*/ 	.short	0x010a
        /*03f2*/ 	.byte	0x04
	.zero		1


	//   ....[45]....
        /*03f4*/ 	.word	0x00002ca0
        /*03f8*/ 	.word	0x000000ff
        /*03fc*/ 	.word	0x00000000
        /*0400*/ 	.short	0x010a
        /*0402*/ 	.byte	0x05
	.zero		1


	//   ....[46]....
        /*0404*/ 	.word	0x00002d40
        /*0408*/ 	.word	0x00000000
        /*040c*/ 	.word	0x00000000
        /*0410*/ 	.short	0x010a
        /*0412*/ 	.byte	0xff
	.zero		1


	//   ....[47]....
        /*0414*/ 	.word	0x00002e60
        /*0418*/ 	.word	0x00000002
        /*041c*/ 	.word	0x000000e0
        /*0420*/ 	.short	0x010a
        /*0422*/ 	.byte	0xff
	.zero		1


	//   ....[48]....
        /*0424*/ 	.word	0x00002ed0
        /*0428*/ 	.word	0x00000002
        /*042c*/ 	.word	0x00000000
        /*0430*/ 	.short	0x0101
        /*0432*/ 	.byte	0xff
	.zero		1


	//   ....[49]....
        /*0434*/ 	.word	0x00002ef0
        /*0438*/ 	.word	0x000000ff
        /*043c*/ 	.word	0x00000090
        /*0440*/ 	.short	0x010a
        /*0442*/ 	.byte	0x04
	.zero		1


	//   ....[50]....
        /*0444*/ 	.word	0x00003010
        /*0448*/ 	.word	0x00000002
        /*044c*/ 	.word	0x00000080
        /*0450*/ 	.short	0x010a
        /*0452*/ 	.byte	0xff
	.zero		1


	//   ....[51]....
        /*0454*/ 	.word	0x00003110
        /*0458*/ 	.word	0x00000002
        /*045c*/ 	.word	0x00000000
        /*0460*/ 	.short	0x0101
        /*0462*/ 	.byte	0xff
	.zero		1


	//   ....[52]....
        /*0464*/ 	.word	0x000031a0
        /*0468*/ 	.word	0x000000ff
        /*046c*/ 	.word	0x00000090
        /*0470*/ 	.short	0x0106
        /*0472*/ 	.byte	0x04
	.zero		1


	//   ....[53]....
        /*0474*/ 	.word	0x000031c0
        /*0478*/ 	.word	0x000000ff
        /*047c*/ 	.word	0x00000090
        /*0480*/ 	.short	0x010a
        /*0482*/ 	.byte	0x04
	.zero		1


	//   ....[54]....
        /*0484*/ 	.word	0x00003250
        /*0488*/ 	.word	0x000000ff
        /*048c*/ 	.word	0x00000090
        /*0490*/ 	.short	0x0106
        /*0492*/ 	.byte	0x07
	.zero		1


	//   ....[55]....
        /*0494*/ 	.word	0x00003290
        /*0498*/ 	.word	0x00000000
        /*049c*/ 	.word	0x00000090
        /*04a0*/ 	.short	0x010a
        /*04a2*/ 	.byte	0xff
	.zero		1


	//   ....[56]....
        /*04a4*/ 	.word	0x000034d0
        /*04a8*/ 	.word	0x000000ff
        /*04ac*/ 	.word	0x00000008
        /*04b0*/ 	.short	0x010a
        /*04b2*/ 	.byte	0x05
	.zero		1


	//   ....[57]....
        /*04b4*/ 	.word	0x000034f0
        /*04b8*/ 	.word	0x000000ff
        /*04bc*/ 	.word	0x00000008
        /*04c0*/ 	.short	0x010a
        /*04c2*/ 	.byte	0x05
	.zero		1


	//   ....[58]....
        /*04c4*/ 	.word	0x00003680
        /*04c8*/ 	.word	0x000000ff
        /*04cc*/ 	.word	0x00000008
        /*04d0*/ 	.short	0x010a
        /*04d2*/ 	.byte	0x05
	.zero		1


	//   ....[59]....
        /*04d4*/ 	.word	0x000036a0
        /*04d8*/ 	.word	0x000000ff
        /*04dc*/ 	.word	0x00000008
        /*04e0*/ 	.short	0x010a
        /*04e2*/ 	.byte	0x05
	.zero		1


	//   ....[60]....
        /*04e4*/ 	.word	0x00003760
        /*04e8*/ 	.word	0x000000ff
        /*04ec*/ 	.word	0x00000000
        /*04f0*/ 	.short	0x0101
        /*04f2*/ 	.byte	0x04
	.zero		1


	//   ....[61]....
        /*04f4*/ 	.word	0x00003a90
        /*04f8*/ 	.word	0x00000000
        /*04fc*/ 	.word	0x00000080
        /*0500*/ 	.short	0x010a
        /*0502*/ 	.byte	0xff
	.zero		1


	//   ....[62]....
        /*0504*/ 	.word	0x00003b50
        /*0508*/ 	.word	0x00000000
        /*050c*/ 	.word	0x00000000
        /*0510*/ 	.short	0x0101
        /*0512*/ 	.byte	0xff
	.zero		1


	//   ....[63]....
        /*0514*/ 	.word	0x00003c10
        /*0518*/ 	.word	0x000000ff
        /*051c*/ 	.word	0x00000000
        /*0520*/ 	.short	0x010a
        /*0522*/ 	.byte	0x04
	.zero		1


	//   ....[64]....
        /*0524*/ 	.word	0x00003c20
        /*0528*/ 	.word	0x000000ff
        /*052c*/ 	.word	0x000000c0
        /*0530*/ 	.short	0x010a
        /*0532*/ 	.byte	0x1f
	.zero		1


	//   ....[65]....
        /*0534*/ 	.word	0x00003cd0
        /*0538*/ 	.word	0x000000ff
        /*053c*/ 	.word	0x00000000
        /*0540*/ 	.short	0x010a
        /*0542*/ 	.byte	0x05
	.zero		1


	//   ....[66]....
        /*0544*/ 	.word	0x00003e00
        /*0548*/ 	.word	0x000000ff
        /*054c*/ 	.word	0x00000000
        /*0550*/ 	.short	0x010a
        /*0552*/ 	.byte	0x04
	.zero		1


	//   ....[67]....
        /*0554*/ 	.word	0x00004100
        /*0558*/ 	.word	0x000000ff
        /*055c*/ 	.word	0x00000000
        /*0560*/ 	.short	0x010a
        /*0562*/ 	.byte	0x04
	.zero		1


	//   ....[68]....
        /*0564*/ 	.word	0x00004190
        /*0568*/ 	.word	0x000000ff
        /*056c*/ 	.word	0x00000000
        /*0570*/ 	.short	0x010a
        /*0572*/ 	.byte	0x05
	.zero		1


	//   ....[69]....
        /*0574*/ 	.word	0x00004220
        /*0578*/ 	.word	0x000000ff
        /*057c*/ 	.word	0x00000000
        /*0580*/ 	.short	0x010a
        /*0582*/ 	.byte	0x05
	.zero		1


	//   ....[70]....
        /*0584*/ 	.word	0x000042c0
        /*0588*/ 	.word	0x00000000
        /*058c*/ 	.word	0x00000000
        /*0590*/ 	.short	0x010a
        /*0592*/ 	.byte	0xff
	.zero		1


	//   ....[71]....
        /*0594*/ 	.word	0x00004300
        /*0598*/ 	.word	0x00000000
        /*059c*/ 	.word	0x00000000
        /*05a0*/ 	.short	0x010a
        /*05a2*/ 	.byte	0xff
	.zero		1


	//   ....[72]....
        /*05a4*/ 	.word	0x00004370
        /*05a8*/ 	.word	0x000000ff
        /*05ac*/ 	.word	0x00000000
        /*05b0*/ 	.short	0x0101
        /*05b2*/ 	.byte	0x04
	.zero		1


	//   ....[73]....
        /*05b4*/ 	.word	0x000043b0
        /*05b8*/ 	.word	0x000000ff
        /*05bc*/ 	.word	0x00000100
        /*05c0*/ 	.short	0x010a
        /*05c2*/ 	.byte	0x1a
	.zero		1


	//   ....[74]....
        /*05c4*/ 	.word	0x00004400
        /*05c8*/ 	.word	0x000000ff
        /*05cc*/ 	.word	0x00000000
        /*05d0*/ 	.short	0x0101
        /*05d2*/ 	.byte	0x04
	.zero		1


	//   ....[75]....
        /*05d4*/ 	.word	0x000048a0
        /*05d8*/ 	.word	0x0000000c
        /*05dc*/ 	.word	0x00000080
        /*05e0*/ 	.short	0x010a
        /*05e2*/ 	.byte	0xff
	.zero		1


	//   ....[76]....
        /*05e4*/ 	.word	0x00004a10
        /*05e8*/ 	.word	0x00000000
        /*05ec*/ 	.word	0x00000000
        /*05f0*/ 	.short	0x0101
        /*05f2*/ 	.byte	0xff
	.zero		1


	//   ....[77]....
        /*05f4*/ 	.word	0x00004ea0
        /*05f8*/ 	.word	0x000000ff
        /*05fc*/ 	.word	0x00000078
        /*0600*/ 	.short	0x010a
        /*0602*/ 	.byte	0x15
	.zero		1


	//   ....[78]....
        /*0604*/ 	.word	0x00005020
        /*0608*/ 	.word	0x000000ff
        /*060c*/ 	.word	0x00000050
        /*0610*/ 	.short	0x010a
        /*0612*/ 	.byte	0x15
	.zero		1


	//   ....[79]....
        /*0614*/ 	.word	0x00005220
        /*0618*/ 	.word	0x000000ff
        /*061c*/ 	.word	0x00000030
        /*0620*/ 	.short	0x010b
        /*0622*/ 	.byte	0x15
	.zero		1


	//   ....[80]....
        /*0624*/ 	.word	0x00005230
        /*0628*/ 	.word	0x000000ff
        /*062c*/ 	.word	0x00000000
        /*0630*/ 	.short	0x0101
        /*0632*/ 	.byte	0x06
	.zero		1


	//   ....[81]....
        /*0634*/ 	.word	0x00005240
        /*0638*/ 	.word	0x000000ff
        /*063c*/ 	.word	0x00000058
        /*0640*/ 	.short	0x010a
        /*0642*/ 	.byte	0x15
	.zero		1


	//   ....[82]....
        /*0644*/ 	.word	0x000053f0
        /*0648*/ 	.word	0x000000ff
        /*064c*/ 	.word	0x00000038
        /*0650*/ 	.short	0x010b
        /*0652*/ 	.byte	0x15
	.zero		1


	//   ....[83]....
        /*0654*/ 	.word	0x00005400
        /*0658*/ 	.word	0x000000ff
        /*065c*/ 	.word	0x00000000
        /*0660*/ 	.short	0x0101
        /*0662*/ 	.byte	0x06
	.zero		1


	//   ....[84]....
        /*0664*/ 	.word	0x00005410
        /*0668*/ 	.word	0x000000ff
        /*066c*/ 	.word	0x00000060
        /*0670*/ 	.short	0x010a
        /*0672*/ 	.byte	0x15
	.zero		1


	//   ....[85]....
        /*0674*/ 	.word	0x000055c0
        /*0678*/ 	.word	0x000000ff
        /*067c*/ 	.word	0x00000040
        /*0680*/ 	.short	0x010b
        /*0682*/ 	.byte	0x15
	.zero		1


	//   ....[86]....
        /*0684*/ 	.word	0x000055d0
        /*0688*/ 	.word	0x000000ff
        /*068c*/ 	.word	0x00000000
        /*0690*/ 	.short	0x0101
        /*0692*/ 	.byte	0x06
	.zero		1


	//   ....[87]....
        /*0694*/ 	.word	0x000055e0
        /*0698*/ 	.word	0x000000ff
        /*069c*/ 	.word	0x00000068
        /*06a0*/ 	.short	0x010a
        /*06a2*/ 	.byte	0x15
	.zero		1


	//   ....[88]....
        /*06a4*/ 	.word	0x00005820
        /*06a8*/ 	.word	0x000000ff
        /*06ac*/ 	.word	0x00000048
        /*06b0*/ 	.short	0x010b
        /*06b2*/ 	.byte	0x15
	.zero		1


	//   ....[89]....
        /*06b4*/ 	.word	0x00005830
        /*06b8*/ 	.word	0x000000ff
        /*06bc*/ 	.word	0x00000000
        /*06c0*/ 	.short	0x0101
        /*06c2*/ 	.byte	0x25
	.zero		1


	//   ....[90]....
        /*06c4*/ 	.word	0x00005870
        /*06c8*/ 	.word	0x000000ff
        /*06cc*/ 	.word	0x00000050
        /*06d0*/ 	.short	0x010a
        /*06d2*/ 	.byte	0x15
	.zero		1


	//   ....[91]....
        /*06d4*/ 	.word	0x00005890
        /*06d8*/ 	.word	0x000000ff
        /*06dc*/ 	.word	0x00000058
        /*06e0*/ 	.short	0x010a
        /*06e2*/ 	.byte	0x15
	.zero		1


	//   ....[92]....
        /*06e4*/ 	.word	0x000058b0
        /*06e8*/ 	.word	0x000000ff
        /*06ec*/ 	.word	0x00000060
        /*06f0*/ 	.short	0x010a
        /*06f2*/ 	.byte	0x15
	.zero		1


	//   ....[93]....
        /*06f4*/ 	.word	0x000058f0
        /*06f8*/ 	.word	0x00000000
        /*06fc*/ 	.word	0x00000068
        /*0700*/ 	.short	0x010a
        /*0702*/ 	.byte	0xff
	.zero		1


	//   ....[94]....
        /*0704*/ 	.word	0x00005c10
        /*0708*/ 	.word	0x00000003
        /*070c*/ 	.word	0x00000080
        /*0710*/ 	.short	0x010a
        /*0712*/ 	.byte	0xff
	.zero		1


	//   ....[95]....
        /*0714*/ 	.word	0x00005d90
        /*0718*/ 	.word	0x00000000
        /*071c*/ 	.word	0x00000000
        /*0720*/ 	.short	0x0101
        /*0722*/ 	.byte	0xff
	.zero		1


	//   ....[96]....
        /*0724*/ 	.word	0x00006870
        /*0728*/ 	.word	0x000000ff
        /*072c*/ 	.word	0x00000030
        /*0730*/ 	.short	0x010a
        /*0732*/ 	.byte	0x2b
	.zero		1


	//   ....[97]....
        /*0734*/ 	.word	0x000068a0
        /*0738*/ 	.word	0x00000036
        /*073c*/ 	.word	0x000000a0
        /*0740*/ 	.short	0x010a
        /*0742*/ 	.byte	0xff
	.zero		1


	//   ....[98]....
        /*0744*/ 	.word	0x000069b0
        /*0748*/ 	.word	0x000000ff
        /*074c*/ 	.word	0x00000030
        /*0750*/ 	.short	0x010a
        /*0752*/ 	.byte	0x2b
	.zero		1


	//   ....[99]....
        /*0754*/ 	.word	0x00006a80
        /*0758*/ 	.word	0x00000036
        /*075c*/ 	.word	0x000000a0
        /*0760*/ 	.short	0x010a
        /*0762*/ 	.byte	0xff
	.zero		1


	//   ....[100]....
        /*0764*/ 	.word	0x00007240
        /*0768*/ 	.word	0x00000000
        /*076c*/ 	.word	0x00000000
        /*0770*/ 	.short	0x0101
        /*0772*/ 	.byte	0xff
	.zero		1


	//   ....[101]....
        /*0774*/ 	.word	0x00007250
        /*0778*/ 	.word	0x00000002
        /*077c*/ 	.word	0x00000030
        /*0780*/ 	.short	0x010a
        /*0782*/ 	.byte	0xff
	.zero		1


	//   ....[102]....
        /*0784*/ 	.word	0x00007310
        /*0788*/ 	.word	0x00000002
        /*078c*/ 	.word	0x00000030
        /*0790*/ 	.short	0x010a
        /*0792*/ 	.byte	0xff
	.zero		1


	//   ....[103]....
        /*0794*/ 	.word	0x00007b10
        /*0798*/ 	.word	0x00000000
        /*079c*/ 	.word	0x00000000
        /*07a0*/ 	.short	0x0101
        /*07a2*/ 	.byte	0xff
	.zero		1


	//   ....[104]....
        /*07a4*/ 	.word	0x00007b30
        /*07a8*/ 	.word	0x00000002
        /*07ac*/ 	.word	0x00000030
        /*07b0*/ 	.short	0x010a
        /*07b2*/ 	.byte	0xff
	.zero		1


	//   ....[105]....
        /*07b4*/ 	.word	0x00007be0
        /*07b8*/ 	.word	0x00000002
        /*07bc*/ 	.word	0x00000030
        /*07c0*/ 	.short	0x010a
        /*07c2*/ 	.byte	0xff
	.zero		1


	//   ....[106]....
        /*07c4*/ 	.word	0x000083e0
        /*07c8*/ 	.word	0x00000000
        /*07cc*/ 	.word	0x00000000
        /*07d0*/ 	.short	0x0101
        /*07d2*/ 	.byte	0xff
	.zero		1


	//   ....[107]....
        /*07d4*/ 	.word	0x00008400
        /*07d8*/ 	.word	0x00000003
        /*07dc*/ 	.word	0x00000030
        /*07e0*/ 	.short	0x010a
        /*07e2*/ 	.byte	0xff
	.zero		1


	//   ....[108]....
        /*07e4*/ 	.word	0x000084b0
        /*07e8*/ 	.word	0x00000003
        /*07ec*/ 	.word	0x00000030
        /*07f0*/ 	.short	0x010a
        /*07f2*/ 	.byte	0xff
	.zero		1


	//   ....[109]....
        /*07f4*/ 	.word	0x00008760
        /*07f8*/ 	.word	0x00000036
        /*07fc*/ 	.word	0x00000000
        /*0800*/ 	.short	0x0101
        /*0802*/ 	.byte	0xff
	.zero		1


	//   ....[110]....
        /*0804*/ 	.word	0x00008d00
        /*0808*/ 	.word	0x00000000
        /*080c*/ 	.word	0x00000000
        /*0810*/ 	.short	0x0101
        /*0812*/ 	.byte	0xff
	.zero		1


	//   ....[111]....
        /*0814*/ 	.word	0x00008fa0
        /*0818*/ 	.word	0x000000ff
        /*081c*/ 	.word	0x00000000
        /*0820*/ 	.short	0x0101
        /*0822*/ 	.byte	0x06
	.zero		1


	//   ....[112]....
        /*0824*/ 	.word	0x00008fc0
        /*0828*/ 	.word	0x00000000
        /*082c*/ 	.word	0x000000f0
        /*0830*/ 	.short	0x010a
        /*0832*/ 	.byte	0xff
	.zero		1


	//   ....[113]....
        /*0834*/ 	.word	0x00009020
        /*0838*/ 	.word	0x00000000
        /*083c*/ 	.word	0x00000018
        /*0840*/ 	.short	0x010a
        /*0842*/ 	.byte	0xff
	.zero		1


	//   ....[114]....
        /*0844*/ 	.word	0x00009080
        /*0848*/ 	.word	0x00000000
        /*084c*/ 	.word	0x00000018
        /*0850*/ 	.short	0x010a
        /*0852*/ 	.byte	0xff
	.zero		1


	//   ....[115]....
        /*0854*/ 	.word	0x000090d0
        /*0858*/ 	.word	0x00000003
        /*085c*/ 	.word	0x00000080
        /*0860*/ 	.short	0x010a
        /*0862*/ 	.byte	0xff
	.zero		1


	//   ....[116]....
        /*0864*/ 	.word	0x00009130
        /*0868*/ 	.word	0x00000000
        /*086c*/ 	.word	0x00000000
        /*0870*/ 	.short	0x010a
        /*0872*/ 	.byte	0xff
	.zero		1


	//   ....[117]....
        /*0874*/ 	.word	0x00009190
        /*0878*/ 	.word	0x00000000
        /*087c*/ 	.word	0x00000000
        /*0880*/ 	.short	0x010a
        /*0882*/ 	.byte	0xff
	.zero		1


	//   ....[118]....
        /*0884*/ 	.word	0x000091e0
        /*0888*/ 	.word	0x00000002
        /*088c*/ 	.word	0x000000e0
        /*0890*/ 	.short	0x010a
        /*0892*/ 	.byte	0xff
	.zero		1


	//   ....[119]....
        /*0894*/ 	.word	0x00009240
        /*0898*/ 	.word	0x00000002
        /*089c*/ 	.word	0x00000090
        /*08a0*/ 	.short	0x010a
        /*08a2*/ 	.byte	0xff
	.zero		1


	//   ....[120]....
        /*08a4*/ 	.word	0x00009290
        /*08a8*/ 	.word	0x00000002
        /*08ac*/ 	.word	0x00000080
        /*08b0*/ 	.short	0x010a
        /*08b2*/ 	.byte	0xff
	.zero		1


	//   ....[121]....
        /*08b4*/ 	.word	0x000092f0
        /*08b8*/ 	.word	0x00000000
        /*08bc*/ 	.word	0x00000090
        /*08c0*/ 	.short	0x010a
        /*08c2*/ 	.byte	0xff
	.zero		1


	//   ....[122]....
        /*08c4*/ 	.word	0x00009350
        /*08c8*/ 	.word	0x00000005
        /*08cc*/ 	.word	0x00000008
        /*08d0*/ 	.short	0x010a
        /*08d2*/ 	.byte	0xff
	.zero		1


	//   ....[123]....
        /*08d4*/ 	.word	0x00009430
        /*08d8*/ 	.word	0x00000000
        /*08dc*/ 	.word	0x00000008
        /*08e0*/ 	.short	0x010a
        /*08e2*/ 	.byte	0xff
	.zero		1


	//   ....[124]....
        /*08e4*/ 	.word	0x00009480
        /*08e8*/ 	.word	0x00000000
        /*08ec*/ 	.word	0x00000080
        /*08f0*/ 	.short	0x010a
        /*08f2*/ 	.byte	0xff
	.zero		1


	//   ....[125]....
        /*08f4*/ 	.word	0x000094e0
        /*08f8*/ 	.word	0x00000000
        /*08fc*/ 	.word	0x000000c0
        /*0900*/ 	.short	0x010a
        /*0902*/ 	.byte	0xff
	.zero		1


	//   ....[126]....
        /*0904*/ 	.word	0x00009540
        /*0908*/ 	.word	0x00000000
        /*090c*/ 	.word	0x00000000
        /*0910*/ 	.short	0x010a
        /*0912*/ 	.byte	0xff
	.zero		1


	//   ....[127]....
        /*0914*/ 	.word	0x000095a0
        /*0918*/ 	.word	0x00000000
        /*091c*/ 	.word	0x00000000
        /*0920*/ 	.short	0x010a
        /*0922*/ 	.byte	0xff
	.zero		1


	//   ....[128]....
        /*0924*/ 	.word	0x00009600
        /*0928*/ 	.word	0x00000000
        /*092c*/ 	.word	0x00000000
        /*0930*/ 	.short	0x010a
        /*0932*/ 	.byte	0xff
	.zero		1


	//   ....[129]....
        /*0934*/ 	.word	0x00009660
        /*0938*/ 	.word	0x00000000
        /*093c*/ 	.word	0x00000000
        /*0940*/ 	.short	0x010a
        /*0942*/ 	.byte	0xff
	.zero		1


	//   ....[130]....
        /*0944*/ 	.word	0x000096c0
        /*0948*/ 	.word	0x00000000
        /*094c*/ 	.word	0x00000100
        /*0950*/ 	.short	0x010a
        /*0952*/ 	.byte	0xff
	.zero		1


	//   ....[131]....
        /*0954*/ 	.word	0x00009710
        /*0958*/ 	.word	0x0000000c
        /*095c*/ 	.word	0x00000080
        /*0960*/ 	.short	0x010a
        /*0962*/ 	.byte	0xff
	.zero		1


	//   ....[132]....
        /*0964*/ 	.word	0x00009770
        /*0968*/ 	.word	0x00000000
        /*096c*/ 	.word	0x00000078
        /*0970*/ 	.short	0x010a
        /*0972*/ 	.byte	0xff
	.zero		1


	//   ....[133]....
        /*0974*/ 	.word	0x000097d0
        /*0978*/ 	.word	0x00000000
        /*097c*/ 	.word	0x00000050
        /*0980*/ 	.short	0x010a
        /*0982*/ 	.byte	0xff
	.zero		1


	//   ....[134]....
        /*0984*/ 	.word	0x00009830
        /*0988*/ 	.word	0x00000000
        /*098c*/ 	.word	0x00000058
        /*0990*/ 	.short	0x010a
        /*0992*/ 	.byte	0xff
	.zero		1


	//   ....[135]....
        /*0994*/ 	.word	0x00009890
        /*0998*/ 	.word	0x00000000
        /*099c*/ 	.word	0x00000060
        /*09a0*/ 	.short	0x010a
        /*09a2*/ 	.byte	0xff
	.zero		1


	//   ....[136]....
        /*09a4*/ 	.word	0x000098f0
        /*09a8*/ 	.word	0x00000000
        /*09ac*/ 	.word	0x00000068
        /*09b0*/ 	.short	0x010a
        /*09b2*/ 	.byte	0xff
	.zero		1


	//   ....[137]....
        /*09b4*/ 	.word	0x00009950
        /*09b8*/ 	.word	0x00000000
        /*09bc*/ 	.word	0x00000050
        /*09c0*/ 	.short	0x010a
        /*09c2*/ 	.byte	0xff
	.zero		1


	//   ....[138]....
        /*09c4*/ 	.word	0x000099b0
        /*09c8*/ 	.word	0x00000000
        /*09cc*/ 	.word	0x00000058
        /*09d0*/ 	.short	0x010a
        /*09d2*/ 	.byte	0xff
	.zero		1


	//   ....[139]....
        /*09d4*/ 	.word	0x00009a10
        /*09d8*/ 	.word	0x00000000
        /*09dc*/ 	.word	0x00000060
        /*09e0*/ 	.short	0x010a
        /*09e2*/ 	.byte	0xff
	.zero		1


	//   ....[140]....
        /*09e4*/ 	.word	0x00009a60
        /*09e8*/ 	.word	0x00000003
        /*09ec*/ 	.word	0x00000080
        /*09f0*/ 	.short	0x010a
        /*09f2*/ 	.byte	0xff
	.zero		1


	//   ....[141]....
        /*09f4*/ 	.word	0x00009ac0
        /*09f8*/ 	.word	0x00000002
        /*09fc*/ 	.word	0x00000030
        /*0a00*/ 	.short	0x010a
        /*0a02*/ 	.byte	0xff
	.zero		1


	//   ....[142]....
        /*0a04*/ 	.word	0x00009b10
        /*0a08*/ 	.word	0x00000036
        /*0a0c*/ 	.word	0x000000a0
        /*0a10*/ 	.short	0x010a
        /*0a12*/ 	.byte	0xff
	.zero		1


	//   ....[143]....
        /*0a14*/ 	.word	0x00009b60
        /*0a18*/ 	.word	0x00000002
        /*0a1c*/ 	.word	0x00000030
        /*0a20*/ 	.short	0x010a
        /*0a22*/ 	.byte	0xff
	.zero		1


	//   ....[144]....
        /*0a24*/ 	.word	0x00009bb0
        /*0a28*/ 	.word	0x00000002
        /*0a2c*/ 	.word	0x00000030
        /*0a30*/ 	.short	0x010a
        /*0a32*/ 	.byte	0xff
	.zero		1


	//   ....[145]....
        /*0a34*/ 	.word	0x00009c00
        /*0a38*/ 	.word	0x00000003
        /*0a3c*/ 	.word	0x00000030
        /*0a40*/ 	.short	0x010a
        /*0a42*/ 	.byte	0xff
	.zero		1


	//----- nvinfo : EIATTR_NUM_MBARRIERS
	.align		4
.L_47:
        /*0a44*/ 	.byte	0x03, 0x38
        /*0a46*/ 	.short	0x0021


	//----- nvinfo : EIATTR_EXIT_INSTR_OFFSETS
	.align		4
        /*0a48*/ 	.byte	0x04, 0x1c
        /*0a4a*/ 	.short	(.L_49 - .L_48)


	//   ....[0]....
.L_48:
        /*0a4c*/ 	.word	0x00002d70


	//   ....[1]....
        /*0a50*/ 	.word	0x00003260


	//   ....[2]....
        /*0a54*/ 	.word	0x000032c0


	//   ....[3]....
        /*0a58*/ 	.word	0x00004630


	//   ....[4]....
        /*0a5c*/ 	.word	0x00005920


	//   ....[5]....
        /*0a60*/ 	.word	0x00005960


	//   ....[6]....
        /*0a64*/ 	.word	0x00008ea0


	//   ....[7]....
        /*0a68*/ 	.word	0x00008f10


	//   ....[8]....
        /*0a6c*/ 	.word	0x00008f40


	//   ....[9]....
        /*0a70*/ 	.word	0x00008fb0


	//----- nvinfo : EIATTR_MAX_THREADS
	.align		4
.L_49:
        /*0a74*/ 	.byte	0x04, 0x05
        /*0a76*/ 	.short	(.L_51 - .L_50)
.L_50:
        /*0a78*/ 	.word	0x00000100
        /*0a7c*/ 	.word	0x00000001
        /*0a80*/ 	.word	0x00000001


	//----- nvinfo : EIATTR_CRS_STACK_SIZE
	.align		4
.L_51:
        /*0a84*/ 	.byte	0x04, 0x1e
        /*0a86*/ 	.short	(.L_53 - .L_52)
.L_52:
        /*0a88*/ 	.word	0x00000000


	//----- nvinfo : EIATTR_CBANK_PARAM_SIZE
	.align		4
.L_53:
        /*0a8c*/ 	.byte	0x03, 0x19
        /*0a8e*/ 	.short	0x0800


	//----- nvinfo : EIATTR_PARAM_CBANK
	.align		4
        /*0a90*/ 	.byte	0x04, 0x0a
        /*0a92*/ 	.short	(.L_55 - .L_54)
	.align		4
.L_54:
        /*0a94*/ 	.word	index@(.nv.constant0._ZN7cutlass13device_kernelINS_4gemm6kernel13GemmUniversalIN4cute5tupleIJiiiiEEENS1_10collective13CollectiveMmaINS1_35MainloopSm100TmaUmmaWarpSpecializedILi3ELi2ELi4ENS5_IJNS4_1CILi4EEESB_NSA_ILi1EEEEEEEENS5_IJNSA_ILi128EEESF_NSA_ILi64EEEEEENS_6half_tENS5_IJlSC_lEEESI_NS5_IJSC_llEEENS4_8TiledMMAINS4_8MMA_AtomIJNS4_26SM100_MMA_F16BF16_2x1SM_SSISI_SI_fLi128ELi128ELNS4_4UMMA5MajorE0ELSP_1ELNSO_7ScaleInE0ELSQ_0EEEEEENS4_6LayoutINS5_IJSC_SC_SC_EEENS5_IJNSA_ILi0EEESV_SV_EEEEENS5_IJNS4_10UnderscoreESY_SY_EEEEENS4_28SM100_TMA_2SM_LOAD_MULTICASTENS4_14ComposedLayoutINS4_7SwizzleILi3ELi4ELi3EEENS4_18smem_ptr_flag_bitsILi16EEENST_INS5_IJNSA_ILi8EEESG_EEENS5_IJSG_SC_EEEEEEEvNS4_8identityES11_NS12_IS14_S16_NST_INS5_IJSG_S17_EEENS5_IJSC_SG_EEEEEEEvS1C_EENS_8epilogue10collective18CollectiveEpilogueINS1I_23Sm100TmaWarpSpecializedILi4ELi2ELi16ELb1ELb0EEEJNS5_IJSG_SF_SG_EEENS5_IJNST_ISG_SC_EENST_INS5_IJNSA_ILi16EEENSA_ILi2EEEEEES1E_EEEEESI_SJ_SI_SJ_NS1I_6fusion15FusionCallbacksIS1M_NS1U_17LinearCombinationISI_fSI_fLNS_15FloatRoundStyleE2EEES1N_S1T_JEEENS4_5SM1004TMEM4LOAD26SM100_TMEM_LOAD_32dp32b16xENS4_13SM90_TMA_LOADENS12_INS13_ILi1ELi4ELi3EEES16_NST_INS5_IJS17_S1P_EEENS5_IJS1P_SC_EEEEEEENS4_39AutoVectorizingCopyWithAssumedAlignmentILi128EEENS4_14SM90_TMA_STOREES29_S2B_S2B_EEEvvEEEEvNT_6ParamsE)
        /*0a98*/ 	.short	0x0380
        /*0a9a*/ 	.short	0x0800


	//----- nvinfo : EIATTR_SW_WAR
	.align		4
.L_55:
        /*0a9c*/ 	.byte	0x04, 0x36
        /*0a9e*/ 	.short	(.L_57 - .L_56)
.L_56:
        /*0aa0*/ 	.word	0x00000008
.L_57:


//--------------------- .nv.callgraph             --------------------------
	.section	.nv.callgraph,"",@"SHT_CUDA_CALLGRAPH"
	.align	4
	.sectionentsize	8
	.align		4
        /*0000*/ 	.word	0x00000000
	.align		4
        /*0004*/ 	.word	0xffffffff
	.align		4
        /*0008*/ 	.word	index@(_ZN7cutlass13device_kernelINS_4gemm6kernel13GemmUniversalIN4cute5tupleIJiiiiEEENS1_10collective13CollectiveMmaINS1_35MainloopSm100TmaUmmaWarpSpecializedILi3ELi2ELi4ENS5_IJNS4_1CILi4EEESB_NSA_ILi1EEEEEEEENS5_IJNSA_ILi128EEESF_NSA_ILi64EEEEEENS_6half_tENS5_IJlSC_lEEESI_NS5_IJSC_llEEENS4_8TiledMMAINS4_8MMA_AtomIJNS4_26SM100_MMA_F16BF16_2x1SM_SSISI_SI_fLi128ELi128ELNS4_4UMMA5MajorE0ELSP_1ELNSO_7ScaleInE0ELSQ_0EEEEEENS4_6LayoutINS5_IJSC_SC_SC_EEENS5_IJNSA_ILi0EEESV_SV_EEEEENS5_IJNS4_10UnderscoreESY_SY_EEEEENS4_28SM100_TMA_2SM_LOAD_MULTICASTENS4_14ComposedLayoutINS4_7SwizzleILi3ELi4ELi3EEENS4_18smem_ptr_flag_bitsILi16EEENST_INS5_IJNSA_ILi8EEESG_EEENS5_IJSG_SC_EEEEEEEvNS4_8identityES11_NS12_IS14_S16_NST_INS5_IJSG_S17_EEENS5_IJSC_SG_EEEEEEEvS1C_EENS_8epilogue10collective18CollectiveEpilogueINS1I_23Sm100TmaWarpSpecializedILi4ELi2ELi16ELb1ELb0EEEJNS5_IJSG_SF_SG_EEENS5_IJNST_ISG_SC_EENST_INS5_IJNSA_ILi16EEENSA_ILi2EEEEEES1E_EEEEESI_SJ_SI_SJ_NS1I_6fusion15FusionCallbacksIS1M_NS1U_17LinearCombinationISI_fSI_fLNS_15FloatRoundStyleE2EEES1N_S1T_JEEENS4_5SM1004TMEM4LOAD26SM100_TMEM_LOAD_32dp32b16xENS4_13SM90_TMA_LOADENS12_INS13_ILi1ELi4ELi3EEES16_NST_INS5_IJS17_S1P_EEENS5_IJS1P_SC_EEEEEEENS4_39AutoVectorizingCopyWithAssumedAlignmentILi128EEENS4_14SM90_TMA_STOREES29_S2B_S2B_EEEvvEEEEvNT_6ParamsE)
	.align		4
        /*000c*/ 	.word	index@(__assertfail)
	.align		4
        /*0010*/ 	.word	0x00000000
	.align		4
        /*0014*/ 	.word	0xfffffffe
	.align		4
        /*0018*/ 	.word	0x00000000
	.align		4
        /*001c*/ 	.word	0xfffffffd
	.align		4
        /*0020*/ 	.word	0x00000000
	.align		4
        /*0024*/ 	.word	0xfffffffc


//--------------------- .nv.constant4             --------------------------
	.section	.nv.constant4,"a",@progbits
	.align	8
	.align		8
.nv.constant4:
        /*0000*/ 	.dword	__assertfail
	.align		8
        /*0008*/ 	.dword	__unnamed_1
	.align		8
        /*0010*/ 	.dword	__unnamed_2
	.align		8
        /*0018*/ 	.dword	_ZN40_INTERNAL_56678934_4_k_cu_d9ebcb49_314564cuda3std3__45__cpo5beginE
	.align		8
        /*0020*/ 	.dword	_ZN40_INTERNAL_56678934_4_k_cu_d9ebcb49_314564cuda3std3__45__cpo3endE
	.align		8
        /*0028*/ 	.dword	_ZN40_INTERNAL_56678934_4_k_cu_d9ebcb49_314564cuda3std3__45__cpo6cbeginE
	.align		8
        /*0030*/ 	.dword	_ZN40_INTERNAL_56678934_4_k_cu_d9ebcb49_314564cuda3std3__45__cpo4cendE
	.align		8
        /*0038*/ 	.dword	_ZN40_INTERNAL_56678934_4_k_cu_d9ebcb49_314564cuda3std3__442_GLOBAL__N__56678934_4_k_cu_d9ebcb49_314566ignoreE
	.align		8
        /*0040*/ 	.dword	_ZN40_INTERNAL_56678934_4_k_cu_d9ebcb49_314564cuda3std3__419piecewise_constructE
	.align		8
        /*0048*/ 	.dword	_ZN40_INTERNAL_56678934_4_k_cu_d9ebcb49_314564cuda3std3__48in_placeE
	.align		8
        /*0050*/ 	.dword	_ZN40_INTERNAL_56678934_4_k_cu_d9ebcb49_314564cuda3std6ranges3__45__cpo4swapE
	.align		8
        /*0058*/ 	.dword	_ZN40_INTERNAL_56678934_4_k_cu_d9ebcb49_314564cuda3std6ranges3__45__cpo9iter_moveE
	.align		8
        /*0060*/ 	.dword	_ZN40_INTERNAL_56678934_4_k_cu_d9ebcb49_314564cute7productE
	.align		8
        /*0068*/ 	.dword	_ZN40_INTERNAL_56678934_4_k_cu_d9ebcb49_314564cute1_E
	.align		8
        /*0070*/ 	.dword	$str$25
	.align		8
        /*0078*/ 	.dword	$str$26
	.align		8
        /*0080*/ 	.dword	$str$27
	.align		8
        /*0088*/ 	.dword	$str$28


//--------------------- .text._ZN7cutlass13device_kernelINS_4gemm6kernel13GemmUniversalIN4cute5tupleIJiiiiEEENS1_10collective13CollectiveMmaINS1_35MainloopSm100TmaUmmaWarpSpecializedILi3ELi2ELi4ENS5_IJNS4_1CILi4EEESB_NSA_ILi1EEEEEEEENS5_IJNSA_ILi128EEESF_NSA_ILi64EEEEEENS_6half_tENS5_IJlSC_lEEESI_NS5_IJSC_llEEENS4_8TiledMMAINS4_8MMA_AtomIJNS4_26SM100_MMA_F16BF16_2x1SM_SSISI_SI_fLi128ELi128ELNS4_4UMMA5MajorE0ELSP_1ELNSO_7ScaleInE0ELSQ_0EEEEEENS4_6LayoutINS5_IJSC_SC_SC_EEENS5_IJNSA_ILi0EEESV_SV_EEEEENS5_IJNS4_10UnderscoreESY_SY_EEEEENS4_28SM100_TMA_2SM_LOAD_MULTICASTENS4_14ComposedLayoutINS4_7SwizzleILi3ELi4ELi3EEENS4_18smem_ptr_flag_bitsILi16EEENST_INS5_IJNSA_ILi8EEESG_EEENS5_IJSG_SC_EEEEEEEvNS4_8identityES11_NS12_IS14_S16_NST_INS5_IJSG_S17_EEENS5_IJSC_SG_EEEEEEEvS1C_EENS_8epilogue10collective18CollectiveEpilogueINS1I_23Sm100TmaWarpSpecializedILi4ELi2ELi16ELb1ELb0EEEJNS5_IJSG_SF_SG_EEENS5_IJNST_ISG_SC_EENST_INS5_IJNSA_ILi16EEENSA_ILi2EEEEEES1E_EEEEESI_SJ_SI_SJ_NS1I_6fusion15FusionCallbacksIS1M_NS1U_17LinearCombinationISI_fSI_fLNS_15FloatRoundStyleE2EEES1N_S1T_JEEENS4_5SM1004TMEM4LOAD26SM100_TMEM_LOAD_32dp32b16xENS4_13SM90_TMA_LOADENS12_INS13_ILi1ELi4ELi3EEES16_NST_INS5_IJS17_S1P_EEENS5_IJS1P_SC_EEEEEEENS4_39AutoVectorizingCopyWithAssumedAlignmentILi128EEENS4_14SM90_TMA_STOREES29_S2B_S2B_EEEvvEEEEvNT_6ParamsE --------------------------
	.section	.text._ZN7cutlass13device_kernelINS_4gemm6kernel13GemmUniversalIN4cute5tupleIJiiiiEEENS1_10collective13CollectiveMmaINS1_35MainloopSm100TmaUmmaWarpSpecializedILi3ELi2ELi4ENS5_IJNS4_1CILi4EEESB_NSA_ILi1EEEEEEEENS5_IJNSA_ILi128EEESF_NSA_ILi64EEEEEENS_6half_tENS5_IJlSC_lEEESI_NS5_IJSC_llEEENS4_8TiledMMAINS4_8MMA_AtomIJNS4_26SM100_MMA_F16BF16_2x1SM_SSISI_SI_fLi128ELi128ELNS4_4UMMA5MajorE0ELSP_1ELNSO_7ScaleInE0ELSQ_0EEEEEENS4_6LayoutINS5_IJSC_SC_SC_EEENS5_IJNSA_ILi0EEESV_SV_EEEEENS5_IJNS4_10UnderscoreESY_SY_EEEEENS4_28SM100_TMA_2SM_LOAD_MULTICASTENS4_14ComposedLayoutINS4_7SwizzleILi3ELi4ELi3EEENS4_18smem_ptr_flag_bitsILi16EEENST_INS5_IJNSA_ILi8EEESG_EEENS5_IJSG_SC_EEEEEEEvNS4_8identityES11_NS12_IS14_S16_NST_INS5_IJSG_S17_EEENS5_IJSC_SG_EEEEEEEvS1C_EENS_8epilogue10collective18CollectiveEpilogueINS1I_23Sm100TmaWarpSpecializedILi4ELi2ELi16ELb1ELb0EEEJNS5_IJSG_SF_SG_EEENS5_IJNST_ISG_SC_EENST_INS5_IJNSA_ILi16EEENSA_ILi2EEEEEES1E_EEEEESI_SJ_SI_SJ_NS1I_6fusion15FusionCallbacksIS1M_NS1U_17LinearCombinationISI_fSI_fLNS_15FloatRoundStyleE2EEES1N_S1T_JEEENS4_5SM1004TMEM4LOAD26SM100_TMEM_LOAD_32dp32b16xENS4_13SM90_TMA_LOADENS12_INS13_ILi1ELi4ELi3EEES16_NST_INS5_IJS17_S1P_EEENS5_IJS1P_SC_EEEEEEENS4_39AutoVectorizingCopyWithAssumedAlignmentILi128EEENS4_14SM90_TMA_STOREES29_S2B_S2B_EEEvvEEEEvNT_6ParamsE,"ax",@progbits
	.align	128
.text._ZN7cutlass13device_kernelINS_4gemm6kernel13GemmUniversalIN4cute5tupleIJiiiiEEENS1_10collective13CollectiveMmaINS1_35MainloopSm100TmaUmmaWarpSpecializedILi3ELi2ELi4ENS5_IJNS4_1CILi4EEESB_NSA_ILi1EEEEEEEENS5_IJNSA_ILi128EEESF_NSA_ILi64EEEEEENS_6half_tENS5_IJlSC_lEEESI_NS5_IJSC_llEEENS4_8TiledMMAINS4_8MMA_AtomIJNS4_26SM100_MMA_F16BF16_2x1SM_SSISI_SI_fLi128ELi128ELNS4_4UMMA5MajorE0ELSP_1ELNSO_7ScaleInE0ELSQ_0EEEEEENS4_6LayoutINS5_IJSC_SC_SC_EEENS5_IJNSA_ILi0EEESV_SV_EEEEENS5_IJNS4_10UnderscoreESY_SY_EEEEENS4_28SM100_TMA_2SM_LOAD_MULTICASTENS4_14ComposedLayoutINS4_7SwizzleILi3ELi4ELi3EEENS4_18smem_ptr_flag_bitsILi16EEENST_INS5_IJNSA_ILi8EEESG_EEENS5_IJSG_SC_EEEEEEEvNS4_8identityES11_NS12_IS14_S16_NST_INS5_IJSG_S17_EEENS5_IJSC_SG_EEEEEEEvS1C_EENS_8epilogue10collective18CollectiveEpilogueINS1I_23Sm100TmaWarpSpecializedILi4ELi2ELi16ELb1ELb0EEEJNS5_IJSG_SF_SG_EEENS5_IJNST_ISG_SC_EENST_INS5_IJNSA_ILi16EEENSA_ILi2EEEEEES1E_EEEEESI_SJ_SI_SJ_NS1I_6fusion15FusionCallbacksIS1M_NS1U_17LinearCombinationISI_fSI_fLNS_15FloatRoundStyleE2EEES1N_S1T_JEEENS4_5SM1004TMEM4LOAD26SM100_TMEM_LOAD_32dp32b16xENS4_13SM90_TMA_LOADENS12_INS13_ILi1ELi4ELi3EEES16_NST_INS5_IJS17_S1P_EEENS5_IJS1P_SC_EEEEEEENS4_39AutoVectorizingCopyWithAssumedAlignmentILi128EEENS4_14SM90_TMA_STOREES29_S2B_S2B_EEEvvEEEEvNT_6ParamsE:
        .type           _ZN7cutlass13device_kernelINS_4gemm6kernel13GemmUniversalIN4cute5tupleIJiiiiEEENS1_10collective13CollectiveMmaINS1_35MainloopSm100TmaUmmaWarpSpecializedILi3ELi2ELi4ENS5_IJNS4_1CILi4EEESB_NSA_ILi1EEEEEEEENS5_IJNSA_ILi128EEESF_NSA_ILi64EEEEEENS_6half_tENS5_IJlSC_lEEESI_NS5_IJSC_llEEENS4_8TiledMMAINS4_8MMA_AtomIJNS4_26SM100_MMA_F16BF16_2x1SM_SSISI_SI_fLi128ELi128ELNS4_4UMMA5MajorE0ELSP_1ELNSO_7ScaleInE0ELSQ_0EEEEEENS4_6LayoutINS5_IJSC_SC_SC_EEENS5_IJNSA_ILi0EEESV_SV_EEEEENS5_IJNS4_10UnderscoreESY_SY_EEEEENS4_28SM100_TMA_2SM_LOAD_MULTICASTENS4_14ComposedLayoutINS4_7SwizzleILi3ELi4ELi3EEENS4_18smem_ptr_flag_bitsILi16EEENST_INS5_IJNSA_ILi8EEESG_EEENS5_IJSG_SC_EEEEEEEvNS4_8identityES11_NS12_IS14_S16_NST_INS5_IJSG_S17_EEENS5_IJSC_SG_EEEEEEEvS1C_EENS_8epilogue10collective18CollectiveEpilogueINS1I_23Sm100TmaWarpSpecializedILi4ELi2ELi16ELb1ELb0EEEJNS5_IJSG_SF_SG_EEENS5_IJNST_ISG_SC_EENST_INS5_IJNSA_ILi16EEENSA_ILi2EEEEEES1E_EEEEESI_SJ_SI_SJ_NS1I_6fusion15FusionCallbacksIS1M_NS1U_17LinearCombinationISI_fSI_fLNS_15FloatRoundStyleE2EEES1N_S1T_JEEENS4_5SM1004TMEM4LOAD26SM100_TMEM_LOAD_32dp32b16xENS4_13SM90_TMA_LOADENS12_INS13_ILi1ELi4ELi3EEES16_NST_INS5_IJS17_S1P_EEENS5_IJS1P_SC_EEEEEEENS4_39AutoVectorizingCopyWithAssumedAlignmentILi128EEENS4_14SM90_TMA_STOREES29_S2B_S2B_EEEvvEEEEvNT_6ParamsE,@function
        .size           _ZN7cutlass13device_kernelINS_4gemm6kernel13GemmUniversalIN4cute5tupleIJiiiiEEENS1_10collective13CollectiveMmaINS1_35MainloopSm100TmaUmmaWarpSpecializedILi3ELi2ELi4ENS5_IJNS4_1CILi4EEESB_NSA_ILi1EEEEEEEENS5_IJNSA_ILi128EEESF_NSA_ILi64EEEEEENS_6half_tENS5_IJlSC_lEEESI_NS5_IJSC_llEEENS4_8TiledMMAINS4_8MMA_AtomIJNS4_26SM100_MMA_F16BF16_2x1SM_SSISI_SI_fLi128ELi128ELNS4_4UMMA5MajorE0ELSP_1ELNSO_7ScaleInE0ELSQ_0EEEEEENS4_6LayoutINS5_IJSC_SC_SC_EEENS5_IJNSA_ILi0EEESV_SV_EEEEENS5_IJNS4_10UnderscoreESY_SY_EEEEENS4_28SM100_TMA_2SM_LOAD_MULTICASTENS4_14ComposedLayoutINS4_7SwizzleILi3ELi4ELi3EEENS4_18smem_ptr_flag_bitsILi16EEENST_INS5_IJNSA_ILi8EEESG_EEENS5_IJSG_SC_EEEEEEEvNS4_8identityES11_NS12_IS14_S16_NST_INS5_IJSG_S17_EEENS5_IJSC_SG_EEEEEEEvS1C_EENS_8epilogue10collective18CollectiveEpilogueINS1I_23Sm100TmaWarpSpecializedILi4ELi2ELi16ELb1ELb0EEEJNS5_IJSG_SF_SG_EEENS5_IJNST_ISG_SC_EENST_INS5_IJNSA_ILi16EEENSA_ILi2EEEEEES1E_EEEEESI_SJ_SI_SJ_NS1I_6fusion15FusionCallbacksIS1M_NS1U_17LinearCombinationISI_fSI_fLNS_15FloatRoundStyleE2EEES1N_S1T_JEEENS4_5SM1004TMEM4LOAD26SM100_TMEM_LOAD_32dp32b16xENS4_13SM90_TMA_LOADENS12_INS13_ILi1ELi4ELi3EEES16_NST_INS5_IJS17_S1P_EEENS5_IJS1P_SC_EEEEEEENS4_39AutoVectorizingCopyWithAssumedAlignmentILi128EEENS4_14SM90_TMA_STOREES29_S2B_S2B_EEEvvEEEEvNT_6ParamsE,(.L_x_194 - _ZN7cutlass13device_kernelINS_4gemm6kernel13GemmUniversalIN4cute5tupleIJiiiiEEENS1_10collective13CollectiveMmaINS1_35MainloopSm100TmaUmmaWarpSpecializedILi3ELi2ELi4ENS5_IJNS4_1CILi4EEESB_NSA_ILi1EEEEEEEENS5_IJNSA_ILi128EEESF_NSA_ILi64EEEEEENS_6half_tENS5_IJlSC_lEEESI_NS5_IJSC_llEEENS4_8TiledMMAINS4_8MMA_AtomIJNS4_26SM100_MMA_F16BF16_2x1SM_SSISI_SI_fLi128ELi128ELNS4_4UMMA5MajorE0ELSP_1ELNSO_7ScaleInE0ELSQ_0EEEEEENS4_6LayoutINS5_IJSC_SC_SC_EEENS5_IJNSA_ILi0EEESV_SV_EEEEENS5_IJNS4_10UnderscoreESY_SY_EEEEENS4_28SM100_TMA_2SM_LOAD_MULTICASTENS4_14ComposedLayoutINS4_7SwizzleILi3ELi4ELi3EEENS4_18smem_ptr_flag_bitsILi16EEENST_INS5_IJNSA_ILi8EEESG_EEENS5_IJSG_SC_EEEEEEEvNS4_8identityES11_NS12_IS14_S16_NST_INS5_IJSG_S17_EEENS5_IJSC_SG_EEEEEEEvS1C_EENS_8epilogue10collective18CollectiveEpilogueINS1I_23Sm100TmaWarpSpecializedILi4ELi2ELi16ELb1ELb0EEEJNS5_IJSG_SF_SG_EEENS5_IJNST_ISG_SC_EENST_INS5_IJNSA_ILi16EEENSA_ILi2EEEEEES1E_EEEEESI_SJ_SI_SJ_NS1I_6fusion15FusionCallbacksIS1M_NS1U_17LinearCombinationISI_fSI_fLNS_15FloatRoundStyleE2EEES1N_S1T_JEEENS4_5SM1004TMEM4LOAD26SM100_TMEM_LOAD_32dp32b16xENS4_13SM90_TMA_LOADENS12_INS13_ILi1ELi4ELi3EEES16_NST_INS5_IJS17_S1P_EEENS5_IJS1P_SC_EEEEEEENS4_39AutoVectorizingCopyWithAssumedAlignmentILi128EEENS4_14SM90_TMA_STOREES29_S2B_S2B_EEEvvEEEEvNT_6ParamsE)
        .other          _ZN7cutlass13device_kernelINS_4gemm6kernel13GemmUniversalIN4cute5tupleIJiiiiEEENS1_10collective13CollectiveMmaINS1_35MainloopSm100TmaUmmaWarpSpecializedILi3ELi2ELi4ENS5_IJNS4_1CILi4EEESB_NSA_ILi1EEEEEEEENS5_IJNSA_ILi128EEESF_NSA_ILi64EEEEEENS_6half_tENS5_IJlSC_lEEESI_NS5_IJSC_llEEENS4_8TiledMMAINS4_8MMA_AtomIJNS4_26SM100_MMA_F16BF16_2x1SM_SSISI_SI_fLi128ELi128ELNS4_4UMMA5MajorE0ELSP_1ELNSO_7ScaleInE0ELSQ_0EEEEEENS4_6LayoutINS5_IJSC_SC_SC_EEENS5_IJNSA_ILi0EEESV_SV_EEEEENS5_IJNS4_10UnderscoreESY_SY_EEEEENS4_28SM100_TMA_2SM_LOAD_MULTICASTENS4_14ComposedLayoutINS4_7SwizzleILi3ELi4ELi3EEENS4_18smem_ptr_flag_bitsILi16EEENST_INS5_IJNSA_ILi8EEESG_EEENS5_IJSG_SC_EEEEEEEvNS4_8identityES11_NS12_IS14_S16_NST_INS5_IJSG_S17_EEENS5_IJSC_SG_EEEEEEEvS1C_EENS_8epilogue10collective18CollectiveEpilogueINS1I_23Sm100TmaWarpSpecializedILi4ELi2ELi16ELb1ELb0EEEJNS5_IJSG_SF_SG_EEENS5_IJNST_ISG_SC_EENST_INS5_IJNSA_ILi16EEENSA_ILi2EEEEEES1E_EEEEESI_SJ_SI_SJ_NS1I_6fusion15FusionCallbacksIS1M_NS1U_17LinearCombinationISI_fSI_fLNS_15FloatRoundStyleE2EEES1N_S1T_JEEENS4_5SM1004TMEM4LOAD26SM100_TMEM_LOAD_32dp32b16xENS4_13SM90_TMA_LOADENS12_INS13_ILi1ELi4ELi3EEES16_NST_INS5_IJS17_S1P_EEENS5_IJS1P_SC_EEEEEEENS4_39AutoVectorizingCopyWithAssumedAlignmentILi128EEENS4_14SM90_TMA_STOREES29_S2B_S2B_EEEvvEEEEvNT_6ParamsE,@"STO_CUDA_ENTRY STV_DEFAULT"
_ZN7cutlass13device_kernelINS_4gemm6kernel13GemmUniversalIN4cute5tupleIJiiiiEEENS1_10collective13CollectiveMmaINS1_35MainloopSm100TmaUmmaWarpSpecializedILi3ELi2ELi4ENS5_IJNS4_1CILi4EEESB_NSA_ILi1EEEEEEEENS5_IJNSA_ILi128EEESF_NSA_ILi64EEEEEENS_6half_tENS5_IJlSC_lEEESI_NS5_IJSC_llEEENS4_8TiledMMAINS4_8MMA_AtomIJNS4_26SM100_MMA_F16BF16_2x1SM_SSISI_SI_fLi128ELi128ELNS4_4UMMA5MajorE0ELSP_1ELNSO_7ScaleInE0ELSQ_0EEEEEENS4_6LayoutINS5_IJSC_SC_SC_EEENS5_IJNSA_ILi0EEESV_SV_EEEEENS5_IJNS4_10UnderscoreESY_SY_EEEEENS4_28SM100_TMA_2SM_LOAD_MULTICASTENS4_14ComposedLayoutINS4_7SwizzleILi3ELi4ELi3EEENS4_18smem_ptr_flag_bitsILi16EEENST_INS5_IJNSA_ILi8EEESG_EEENS5_IJSG_SC_EEEEEEEvNS4_8identityES11_NS12_IS14_S16_NST_INS5_IJSG_S17_EEENS5_IJSC_SG_EEEEEEEvS1C_EENS_8epilogue10collective18CollectiveEpilogueINS1I_23Sm100TmaWarpSpecializedILi4ELi2ELi16ELb1ELb0EEEJNS5_IJSG_SF_SG_EEENS5_IJNST_ISG_SC_EENST_INS5_IJNSA_ILi16EEENSA_ILi2EEEEEES1E_EEEEESI_SJ_SI_SJ_NS1I_6fusion15FusionCallbacksIS1M_NS1U_17LinearCombinationISI_fSI_fLNS_15FloatRoundStyleE2EEES1N_S1T_JEEENS4_5SM1004TMEM4LOAD26SM100_TMEM_LOAD_32dp32b16xENS4_13SM90_TMA_LOADENS12_INS13_ILi1ELi4ELi3EEES16_NST_INS5_IJS17_S1P_EEENS5_IJS1P_SC_EEEEEEENS4_39AutoVectorizingCopyWithAssumedAlignmentILi128EEENS4_14SM90_TMA_STOREES29_S2B_S2B_EEEvvEEEEvNT_6ParamsE:
[----:B------:R-:W1:Y:S01]  /*0000*/  LDC R1, c[0x0][0x37c] ;  /* 0x0000df00ff017b82 */ /* 0x000e620000000800 */
[----:B------:R-:W2:Y:S01]  /*0010*/  S2R R61, SR_TID.X ;  /* 0x00000000003d7919 */ /* 0x000ea20000002100 */
[----:B------:R-:W3:Y:S06]  /*0020*/  LDCU.64 UR8, c[0x0][0x890] ;  /* 0x00011200ff0877ac */ /* 0x000eec0008000a00 */
[----:B------:R-:W4:Y:S01]  /*0030*/  S2UR UR47, SR_CgaCtaId ;  /* 0x00000000002f79c3 */ /* 0x000f220000008800 */
[----:B------:R-:W-:Y:S02]  /*0040*/  PRMT R50, RZ, 0x7610, R50 ;  /* 0x00007610ff327816 */ /* 0x000fe40000000032 */
[----:B------:R-:W-:-:S02]  /*0050*/  ELECT P0, URZ, PT ;  /* 0x0000000000ff782f */ /* 0x000fc40003800000 */
[----:B---3--:R-:W-:-:S04]  /*0060*/  ISETP.NE.U32.AND P1, PT, RZ, UR8, PT ;  /* 0x00000008ff007c0c */ /* 0x008fc8000bf25070 */
[----:B------:R-:W-:Y:S01]  /*0070*/  ISETP.NE.AND.EX P2, PT, RZ, UR9, PT, P1 ;  /* 0x00000009ff007c0c */ /* 0x000fe2000bf45310 */
[----:B----4-:R-:W-:Y:S02]  /*0080*/  ULOP3.LUT UR46, UR47, 0x1, URZ, 0xc0, !UPT ;  /* 0x000000012f2e7892 */ /* 0x010fe4000f8ec0ff */
[----:B------:R-:W-:Y:S01]  /*0090*/  ULOP3.LUT UR48, UR47, 0x1, URZ, 0x3c, !UPT ;  /* 0x000000012f307892 */ /* 0x000fe2000f8e3cff */
[----:B--2---:R-:W-:-:S05]  /*00a0*/  SHF.R.U32.HI R51, RZ, 0x5, R61 ;  /* 0x00000005ff337819 */ /* 0x004fca000001163d */
[----:B------:R-:W2:Y:S02]  /*00b0*/  SHFL.IDX PT, R0, R51, RZ, 0x1f ;  /* 0x00001fff33007589 */ /* 0x000ea400000e0000 */
[----:B--2---:R-:W-:Y:S02]  /*00c0*/  R2UR UR25, R0 ;  /* 0x00000000001972ca */ /* 0x004fe400000e0000 */
[----:B-1----:R-:W-:Y:S05]  /*00d0*/  @P2 BRA `(.L_x_0) ;  /* 0x0000000000302947 */ /* 0x002fea0003800000 */
[----:B------:R-:W1:Y:S02]  /*00e0*/  LDCU.64 UR4, c[0x0][0x888] ;  /* 0x00011100ff0477ac */ /* 0x000e640008000a00 */
[----:B-1----:R-:W-:-:S04]  /*00f0*/  UISETP.NE.U32.AND UP0, UPT, UR4, URZ, UPT ;  /* 0x000000ff0400728c */ /* 0x002fc8000bf05070 */
[----:B------:R-:W-:-:S09]  /*0100*/  UISETP.NE.AND.EX UP0, UPT, UR5, URZ, UPT, UP0 ;  /* 0x000000ff0500728c */ /* 0x000fd2000bf05300 */
[----:B------:R-:W-:Y:S05]  /*0110*/  BRA.U !UP0, `(.L_x_1) ;  /* 0x0000000108147547 */ /* 0x000fea000b800000 */
[----:B------:R-:W1:Y:S01]  /*0120*/  LDC.64 R2, c[0x0][0x888] ;  /* 0x00022200ff027b82 */ /* 0x000e620000000a00 */
[----:B------:R-:W1:Y:S02]  /*0130*/  LDCU.64 UR4, c[0x0][0x358] ;  /* 0x00006b00ff0477ac */ /* 0x000e640008000a00 */
[----:B-1----:R1:W5:Y:S01]  /*0140*/  LDG.E R27, desc[UR4][R2.64] ;  /* 0x00000004021b7981 */ /* 0x002362000c1e1900 */
[----:B------:R-:W-:Y:S01]  /*0150*/  HFMA2 R50, -RZ, RZ, 0, 5.9604644775390625e-08 ;  /* 0x00000001ff327431 */ /* 0x000fe200000001ff */
[----:B------:R-:W-:Y:S05]  /*0160*/  BRA `(.L_x_0) ;  /* 0x00000000000c7947 */ /* 0x000fea0003800000 */
.L_x_1:
[----:B------:R-:W1:Y:S01]  /*0170*/  LDCU UR4, c[0x0][0x880] ;  /* 0x00011000ff0477ac */ /* 0x000e620008000800 */
[----:B------:R-:W-:Y:S01]  /*0180*/  HFMA2 R50, -RZ, RZ, 0, 5.9604644775390625e-08 ;  /* 0x00000001ff327431 */ /* 0x000fe200000001ff */
[----:B-1----:R-:W-:-:S07]  /*0190*/  MOV R27, UR4 ;  /* 0x00000004001b7c02 */ /* 0x002fce0008000f00 */
.L_x_0:
[----:B------:R-:W2:Y:S02]  /*01a0*/  LDCU.64 UR4, c[0x0][0x8b0] ;  /* 0x00011600ff0477ac */ /* 0x000ea40008000a00 */
[----:B--2---:R-:W-:-:S04]  /*01b0*/  UISETP.NE.U32.AND UP0, UPT, UR4, URZ, UPT ;  /* 0x000000ff0400728c */ /* 0x004fc8000bf05070 */
[----:B------:R-:W-:-:S09]  /*01c0*/  UISETP.NE.AND.EX UP0, UPT, UR5, URZ, UPT, UP0 ;  /* 0x000000ff0500728c */ /* 0x000fd2000bf05300 */
[----:B------:R-:W-:Y:S05]  /*01d0*/  BRA.U UP0, `(.L_x_2) ;  /* 0x0000000100287547 */ /* 0x000fea000b800000 */
[----:B------:R-:W2:Y:S02]  /*01e0*/  LDCU.64 UR4, c[0x0][0x8a8] ;  /* 0x00011500ff0477ac */ /* 0x000ea40008000a00 */
[----:B--2---:R-:W-:-:S04]  /*01f0*/  UISETP.NE.U32.AND UP0, UPT, UR4, URZ, UPT ;  /* 0x000000ff0400728c */ /* 0x004fc8000bf05070 */
[----:B------:R-:W-:-:S09]  /*0200*/  UISETP.NE.AND.EX UP0, UPT, UR5, URZ, UPT, UP0 ;  /* 0x000000ff0500728c */ /* 0x000fd2000bf05300 */
[----:B------:R-:W-:Y:S05]  /*0210*/  BRA.U !UP0, `(.L_x_3) ;  /* 0x0000000108107547 */ /* 0x000fea000b800000 */
[----:B------:R-:W2:Y:S01]  /*0220*/  LDC.64 R24, c[0x0][0x8a8] ;  /* 0x00022a00ff187b82 */ /* 0x000ea20000000a00 */
[----:B------:R-:W2:Y:S02]  /*0230*/  LDCU.64 UR4, c[0x0][0x358] ;  /* 0x00006b00ff0477ac */ /* 0x000ea40008000a00 */
[----:B--2---:R2:W5:Y:S01]  /*0240*/  LDG.E R24, desc[UR4][R24.64] ;  /* 0x0000000418187981 */ /* 0x004562000c1e1900 */
[----:B------:R-:W-:Y:S05]  /*0250*/  BRA `(.L_x_2) ;  /* 0x0000000000087947 */ /* 0x000fea0003800000 */
.L_x_3:
[----:B------:R-:W2:Y:S02]  /*0260*/  LDCU UR4, c[0x0][0x8a0] ;  /* 0x00011400ff0477ac */ /* 0x000ea40008000800 */
[----:B--2---:R-:W-:Y:S02]  /*0270*/  MOV R24, UR4 ;  /* 0x0000000400187c02 */ /* 0x004fe40008000f00 */
.L_x_2:
[----:B------:R-:W-:Y:S01]  /*0280*/  IMAD.U32 R0, RZ, RZ, UR25 ;  /* 0x00000019ff007e24 */ /* 0x000fe2000f8e00ff */
[----:B------:R-:W-:Y:S04]  /*0290*/  BSSY.RECONVERGENT B0, `(.L_x_4) ;  /* 0x000000c000007945 */ /* 0x000fe80003800200 */
[C---:B------:R-:W-:Y:S02]  /*02a0*/  ISETP.NE.OR P3, PT, R0.reuse, 0x1, !P0 ;  /* 0x000000010000780c */ /* 0x040fe40004765670 */
[----:B------:R-:W-:-:S11]  /*02b0*/  ISETP.NE.OR P2, PT, R0, 0x3, !P0 ;  /* 0x000000030000780c */ /* 0x000fd60004745670 */
[----:B------:R-:W-:Y:S05]  /*02c0*/  @P3 BRA `(.L_x_5) ;  /* 0x0000000000203947 */ /* 0x000fea0003800000 */
[----:B------:R-:W3:Y:S02]  /*02d0*/  LDCU.64 UR4, c[0x0][0x348] ;  /* 0x00006900ff0477ac */ /* 0x000ee40008000a00 */
[----:B---3--:R-:W-:Y:S02]  /*02e0*/  UIADD3 UR6, UP1, UPT, UR4, 0x80, URZ ;  /* 0x0000008004067890 */ /* 0x008fe4000ff3e0ff */
[----:B------:R-:W-:Y:S02]  /*02f0*/  UIADD3 UR4, UP0, UPT, UR4, 0x180, URZ ;  /* 0x0000018004047890 */ /* 0x000fe4000ff1e0ff */
[----:B------:R-:W-:Y:S02]  /*0300*/  UIADD3.X UR7, UPT, UPT, URZ, UR5, URZ, UP1, !UPT ;  /* 0x00000005ff077290 */ /* 0x000fe40008ffe4ff */
[----:B------:R-:W-:-:S07]  /*0310*/  UIADD3.X UR5, UPT, UPT, URZ, UR5, URZ, UP0, !UPT ;  /* 0x00000005ff057290 */ /* 0x000fce00087fe4ff */
[----:B------:R3:W-:Y:S02]  /*0320*/  UTMACCTL.PF [UR6] ;  /* 0x00000000060079b9 */ /* 0x0007e40008040000 */
[----:B------:R3:W-:Y:S02]  /*0330*/  UTMACCTL.PF [UR4] ;  /* 0x00000000040079b9 */ /* 0x0007e40008040000 */
[----:B---3--:R-:W-:Y:S01]  /*0340*/  NOP ;  /* 0x0000000000007918 */ /* 0x008fe20000000000 */
.L_x_5:
[----:B------:R-:W-:Y:S05]  /*0350*/  BSYNC.RECONVERGENT B0 ;  /* 0x0000000000007941 */ /* 0x000fea0003800200 */
.L_x_4:
[----:B------:R-:W-:Y:S04]  /*0360*/  BSSY.RECONVERGENT B0, `(.L_x_6) ;  /* 0x000000a000007945 */ /* 0x000fe80003800200 */
        /* <DEDUP_REMOVED lines=9> */
.L_x_7:
[----:B------:R-:W-:Y:S05]  /*0400*/  BSYNC.RECONVERGENT B0 ;  /* 0x0000000000007941 */ /* 0x000fea0003800200 */
.L_x_6:
[----:B------:R-:W3:Y:S01]  /*0410*/  LDCU.64 UR4, c[0x0][0x888] ;  /* 0x00011100ff0477ac */ /* 0x000ee20008000a00 */
[----:B------:R-:W-:Y:S01]  /*0420*/  ISETP.NE.AND.EX P1, PT, RZ, UR9, PT, P1 ;  /* 0x00000009ff007c0c */ /* 0x000fe2000bf25310 */
[----:B------:R-:W-:Y:S01]  /*0430*/  UPLOP3.LUT UP3, UPT, UPT, UPT, UPT, 0x80, 0x8 ;  /* 0x000000000008789c */ /* 0x000fe20003f6f070 */
[----:B---3--:R-:W-:-:S04]  /*0440*/  ISETP.NE.U32.AND P2, PT, RZ, UR4, PT ;  /* 0x00000004ff007c0c */ /* 0x008fc8000bf45070 */
[----:B------:R-:W-:-:S13]  /*0450*/  ISETP.NE.AND.EX P2, PT, RZ, UR5, PT, P2 ;  /* 0x00000005ff007c0c */ /* 0x000fda000bf45320 */
[----:B------:R-:W-:Y:S05]  /*0460*/  @P2 BRA P1, `(.L_x_8) ;  /* 0x0000000000282947 */ /* 0x000fea0000800000 */
[----:B------:R-:W-:Y:S01]  /*0470*/  UISETP.NE.U32.AND UP0, UPT, UR8, URZ, UPT ;  /* 0x000000ff0800728c */ /* 0x000fe2000bf05070 */
[----:B-----5:R-:W-:Y:S01]  /*0480*/  FSETP.NEU.AND P1, PT, R27, RZ, PT ;  /* 0x000000ff1b00720b */ /* 0x020fe20003f2d000 */
[----:B------:R-:W-:Y:S02]  /*0490*/  UISETP.NE.U32.AND UP2, UPT, UR4, URZ, UPT ;  /* 0x000000ff0400728c */ /* 0x000fe4000bf45070 */
[----:B------:R-:W-:Y:S02]  /*04a0*/  UISETP.NE.AND.EX UP1, UPT, UR9, URZ, UPT, UP0 ;  /* 0x000000ff0900728c */ /* 0x000fe4000bf25300 */
[----:B------:R-:W-:-:S04]  /*04b0*/  UISETP.NE.AND.EX UP0, UPT, UR5, URZ, UPT, UP2 ;  /* 0x000000ff0500728c */ /* 0x000fc8000bf05320 */
[----:B------:R-:W-:-:S04]  /*04c0*/  USEL UR4, URZ, 0xffffffff, UP0 ;  /* 0xffffffffff047887 */ /* 0x000fc80008000000 */
[----:B------:R-:W-:Y:S01]  /*04d0*/  VOTEU.ANY UP0, P1 ;  /* 0x0000000000ff7886 */ /* 0x000fe20000800100 */
[----:B------:R-:W-:-:S04]  /*04e0*/  @!UP1 USEL UR4, URZ, 0xffffffff, UP0 ;  /* 0xffffffffff049887 */ /* 0x000fc80008000000 */
[----:B------:R-:W-:-:S04]  /*04f0*/  ULOP3.LUT UR4, UR4, 0x1, URZ, 0xc0, !UPT ;  /* 0x0000000104047892 */ /* 0x000fc8000f8ec0ff */
[----:B------:R-:W-:-:S11]  /*0500*/  UISETP.NE.U32.AND UP3, UPT, UR4, 0x1, UPT ;  /* 0x000000010400788c */ /* 0x000fd6000bf65070 */
.L_x_8:
[----:B------:R-:W3:Y:S01]  /*0510*/  SHFL.IDX PT, R0, R51, RZ, 0x1f ;  /* 0x00001fff33007589 */ /* 0x000ee200000e0000 */
[----:B------:R-:W-:-:S04]  /*0520*/  UISETP.NE.AND UP0, UPT, UR25, 0x2, UPT ;  /* 0x000000021900788c */ /* 0x000fc8000bf05270 */
[----:B------:R-:W-:Y:S02]  /*0530*/  UISETP.EQ.AND UP1, UPT, UR46, URZ, !UP0 ;  /* 0x000000ff2e00728c */ /* 0x000fe4000c722270 */
[----:B------:R-:W-:-:S04]  /*0540*/  USEL UR52, URZ, 0x1, UP0 ;  /* 0x00000001ff347887 */ /* 0x000fc80008000000 */
[----:B------:R-:W-:Y:S02]  /*0550*/  PLOP3.LUT P3, PT, P0, PT, UP1, 0x80, 0x8 ;  /* 0x000000000008781c */ /* 0x000fe4000076f018 */
[----:B---3--:R-:W-:-:S13]  /*0560*/  ISETP.NE.AND P1, PT, R0, RZ, PT ;  /* 0x000000ff0000720c */ /* 0x008fda0003f25270 */
[----:B------:R-:W-:Y:S05]  /*0570*/  @P1 BRA `(.L_x_9) ;  /* 0x00000000004c1947 */ /* 0x000fea0003800000 */
[----:B------:R-:W-:Y:S01]  /*0580*/  UMOV UR4, 0x400 ;  /* 0x0000040000047882 */ /* 0x000fe20000000000 */
[----:B------:R-:W-:Y:S01]  /*0590*/  UMOV UR8, 0x1 ;  /* 0x0000000100087882 */ /* 0x000fe20000000000 */
[----:B------:R-:W-:Y:S01]  /*05a0*/  UMOV UR6, 0x5 ;  /* 0x0000000500067882 */ /* 0x000fe20000000000 */
[----:B------:R-:W-:Y:S02]  /*05b0*/  ULEA UR4, UR47, UR4, 0x18 ;  /* 0x000000042f047291 */ /* 0x000fe4000f8ec0ff */
[----:B------:R-:W-:-:S04]  /*05c0*/  UIADD3 UR8, UPT, UPT, -UR8, 0x100000, URZ ;  /* 0x0010000008087890 */ /* 0x000fc8000fffe1ff */
[----:B------:R-:W-:Y:S02]  /*05d0*/  USHF.L.U32 UR9, UR8, 0xb, URZ ;  /* 0x0000000b08097899 */ /* 0x000fe400080006ff */
[----:B------:R-:W-:Y:S02]  /*05e0*/  USHF.L.U32 UR8, UR8, 0x1, URZ ;  /* 0x0000000108087899 */ /* 0x000fe400080006ff */
[----:B------:R-:W-:-:S04]  /*05f0*/  UIADD3 UR6, UPT, UPT, -UR6, 0x100000, URZ ;  /* 0x0010000006067890 */ /* 0x000fc8000fffe1ff */
[----:B------:R-:W-:Y:S02]  /*0600*/  USHF.L.U32 UR7, UR6, 0xb, URZ ;  /* 0x0000000b06077899 */ /* 0x000fe400080006ff */
[----:B------:R-:W-:Y:S01]  /*0610*/  USHF.L.U32 UR6, UR6, 0x1, URZ ;  /* 0x0000000106067899 */ /* 0x000fe200080006ff */
[----:B------:R-:W-:Y:S01]  /*0620*/  ELECT P1, URZ, PT ;  /* 0x0000000000ff782f */ /* 0x000fe20003820000 */
[----:B------:R-:W3:Y:S02]  /*0630*/  FENCE.VIEW.ASYNC.S ;  /* 0x00000000000073c6 */ /* 0x000ee40000000000 */
[----:B---3--:R3:W4:Y:S08]  /*0640*/  SYNCS.EXCH.64 URZ, [UR4], UR8 ;  /* 0x0000000804ff75b2 */ /* 0x0087300008000100 */
[----:B------:R3:W1:Y:S01]  /*0650*/  SYNCS.EXCH.64 URZ, [UR4+0x18], UR6 ;  /* 0x0000180604ff75b2 */ /* 0x0006620008000100 */
[----:B------:R3:W1:Y:S01]  /*0660*/  SYNCS.EXCH.64 URZ, [UR4+0x8], UR8 ;  /* 0x0000080804ff75b2 */ /* 0x0006620008000100 */
[----:B------:R3:W1:Y:S01]  /*0670*/  SYNCS.EXCH.64 URZ, [UR4+0x20], UR6 ;  /* 0x0000200604ff75b2 */ /* 0x0006620008000100 */
[----:B------:R3:W1:Y:S01]  /*0680*/  SYNCS.EXCH.64 URZ, [UR4+0x10], UR8 ;  /* 0x0000100804ff75b2 */ /* 0x0006620008000100 */
[----:B------:R3:W1:Y:S01]  /*0690*/  SYNCS.EXCH.64 URZ, [UR4+0x28], UR6 ;  /* 0x0000280604ff75b2 */ /* 0x0006620008000100 */
[----:B------:R-:W-:Y:S01]  /*06a0*/  NOP ;  /* 0x0000000000007918 */ /* 0x000fe20000000000 */
.L_x_9:
[----:B------:R-:W2:Y:S01]  /*06b0*/  SHFL.IDX PT, R0, R51, RZ, 0x1f ;  /* 0x00001fff33007589 */ /* 0x000ea200000e0000 */
[----:B------:R-:W-:Y:S01]  /*06c0*/  NOP ;  /* 0x0000000000007918 */ /* 0x000fe20000000000 */
[----:B--2---:R-:W-:-:S13]  /*06d0*/  ISETP.NE.AND P1, PT, R0, 0x1, PT ;  /* 0x000000010000780c */ /* 0x004fda0003f25270 */
[----:B------:R-:W-:Y:S05]  /*06e0*/  @P1 BRA `(.L_x_10) ;  /* 0x0000000000541947 */ /* 0x000fea0003800000 */
[----:B---3--:R-:W-:Y:S01]  /*06f0*/  UMOV UR4, 0x400 ;  /* 0x0000040000047882 */ /* 0x008fe20000000000 */
        /* <DEDUP_REMOVED lines=10> */
[----:B------:R-:W2:Y:S02]  /*07a0*/  FENCE.VIEW.ASYNC.S ;  /* 0x00000000000073c6 */ /* 0x000ea40000000000 */
[----:B--2---:R2:W3:Y:S08]  /*07b0*/  SYNCS.EXCH.64 URZ, [UR4+0x30], UR8 ;  /* 0x0000300804ff75b2 */ /* 0x0044f00008000100 */
[----:B------:R2:W1:Y:S01]  /*07c0*/  SYNCS.EXCH.64 URZ, [UR4+0x50], UR6 ;  /* 0x0000500604ff75b2 */ /* 0x0004620008000100 */
[----:B------:R2:W1:Y:S01]  /*07d0*/  SYNCS.EXCH.64 URZ, [UR4+0x38], UR8 ;  /* 0x0000380804ff75b2 */ /* 0x0004620008000100 */
[----:B------:R2:W1:Y:S01]  /*07e0*/  SYNCS.EXCH.64 URZ, [UR4+0x58], UR6 ;  /* 0x0000580604ff75b2 */ /* 0x0004620008000100 */
[----:B------:R2:W1:Y:S01]  /*07f0*/  SYNCS.EXCH.64 URZ, [UR4+0x40], UR8 ;  /* 0x0000400804ff75b2 */ /* 0x0004620008000100 */
[----:B------:R2:W1:Y:S01]  /*0800*/  SYNCS.EXCH.64 URZ, [UR4+0x60], UR6 ;  /* 0x0000600604ff75b2 */ /* 0x0004620008000100 */
[----:B------:R2:W1:Y:S01]  /*0810*/  SYNCS.EXCH.64 URZ, [UR4+0x48], UR8 ;  /* 0x0000480804ff75b2 */ /* 0x0004620008000100 */
[----:B------:R2:W1:Y:S01]  /*0820*/  SYNCS.EXCH.64 URZ, [UR4+0x68], UR6 ;  /* 0x0000680604ff75b2 */ /* 0x0004620008000100 */
[----:B------:R-:W-:Y:S01]  /*0830*/  NOP ;  /* 0x0000000000007918 */ /* 0x000fe20000000000 */
.L_x_10:
[----:B------:R-:W4:Y:S01]  /*0840*/  SHFL.IDX PT, R0, R51, RZ, 0x1f ;  /* 0x00001fff33007589 */ /* 0x000f2200000e0000 */
[----:B------:R-:W-:Y:S01]  /*0850*/  NOP ;  /* 0x0000000000007918 */ /* 0x000fe20000000000 */
[----:B----4-:R-:W-:-:S13]  /*0860*/  ISETP.NE.AND P1, PT, R0, 0x3, PT ;  /* 0x000000030000780c */ /* 0x010fda0003f25270 */
[----:B------:R-:W-:Y:S05]  /*0870*/  @P1 BRA `(.L_x_11) ;  /* 0x00000000002c1947 */ /* 0x000fea0003800000 */
[----:B--23--:R-:W-:Y:S01]  /*0880*/  UMOV UR6, 0x400 ;  /* 0x0000040000067882 */ /* 0x00cfe20000000000 */
[----:B------:R-:W-:Y:S01]  /*0890*/  UMOV UR4, 0x20 ;  /* 0x0000002000047882 */ /* 0x000fe20000000000 */
[----:B------:R-:W-:Y:S02]  /*08a0*/  ULEA UR6, UR47, UR6, 0x18 ;  /* 0x000000062f067291 */ /* 0x000fe4000f8ec0ff */
[----:B------:R-:W-:-:S04]  /*08b0*/  UIADD3 UR4, UPT, UPT, -UR4, 0x100000, URZ ;  /* 0x0010000004047890 */ /* 0x000fc8000fffe1ff */
[----:B------:R-:W-:Y:S02]  /*08c0*/  USHF.L.U32 UR5, UR4, 0xb, URZ ;  /* 0x0000000b04057899 */ /* 0x000fe400080006ff */
[----:B------:R-:W-:Y:S01]  /*08d0*/  USHF.L.U32 UR4, UR4, 0x1, URZ ;  /* 0x0000000104047899 */ /* 0x000fe200080006ff */
[----:B------:R-:W-:Y:S01]  /*08e0*/  ELECT P1, URZ, PT ;  /* 0x0000000000ff782f */ /* 0x000fe20003820000 */
[----:B------:R-:W2:Y:S10]  /*08f0*/  FENCE.VIEW.ASYNC.S ;  /* 0x00000000000073c6 */ /* 0x000eb40000000000 */
[----:B--2---:R4:W2:Y:S01]  /*0900*/  SYNCS.EXCH.64 URZ, [UR6+0x70], UR4 ;  /* 0x0000700406ff75b2 */ /* 0x0048a20008000100 */
[----:B------:R4:W3:Y:S02]  /*0910*/  SYNCS.EXCH.64 URZ, [UR6+0x78], UR4 ;  /* 0x0000780406ff75b2 */ /* 0x0008e40008000100 */
[----:B----4-:R-:W-:Y:S01]  /*0920*/  NOP ;  /* 0x0000000000007918 */ /* 0x010fe20000000000 */
.L_x_11:
[----:B------:R-:W4:Y:S01]  /*0930*/  SHFL.IDX PT, R0, R51, RZ, 0x1f ;  /* 0x00001fff33007589 */ /* 0x000f2200000e0000 */
[----:B------:R-:W-:Y:S01]  /*0940*/  NOP ;  /* 0x0000000000007918 */ /* 0x000fe20000000000 */
[----:B----4-:R-:W-:-:S13]  /*0950*/  ISETP.NE.AND P1, PT, R0, 0x4, PT ;  /* 0x000000040000780c */ /* 0x010fda0003f25270 */
[----:B------:R-:W-:Y:S05]  /*0960*/  @P1 BRA `(.L_x_12) ;  /* 0x0000000000481947 */ /* 0x000fea0003800000 */
[----:B--23--:R-:W-:Y:S01]  /*0970*/  UMOV UR4, 0xe20 ;  /* 0x00000e2000047882 */ /* 0x00cfe20000000000 */
[----:B------:R-:W-:Y:S01]  /*0980*/  UMOV UR6, 0x400 ;  /* 0x0000040000067882 */ /* 0x000fe20000000000 */
[----:B------:R-:W-:Y:S01]  /*0990*/  USEL UR4, UR4, 0xc20, UP3 ;  /* 0x00000c2004047887 */ /* 0x000fe20009800000 */
        /* <DEDUP_REMOVED lines=10> */
[----:B--2---:R4:W2:Y:S08]  /*0a40*/  SYNCS.EXCH.64 URZ, [UR6+0x80], UR8 ;  /* 0x0000800806ff75b2 */ /* 0x0048b00008000100 */
[----:B------:R4:W3:Y:S01]  /*0a50*/  SYNCS.EXCH.64 URZ, [UR6+0x90], UR4 ;  /* 0x0000900406ff75b2 */ /* 0x0008e20008000100 */
[----:B------:R4:W1:Y:S01]  /*0a60*/  SYNCS.EXCH.64 URZ, [UR6+0x88], UR8 ;  /* 0x0000880806ff75b2 */ /* 0x0008620008000100 */
[----:B------:R4:W1:Y:S02]  /*0a70*/  SYNCS.EXCH.64 URZ, [UR6+0x98], UR4 ;  /* 0x0000980406ff75b2 */ /* 0x0008640008000100 */
[----:B----4-:R-:W-:Y:S01]  /*0a80*/  NOP ;  /* 0x0000000000007918 */ /* 0x010fe20000000000 */
.L_x_12:
[----:B------:R-:W4:Y:S01]  /*0a90*/  SHFL.IDX PT, R0, R51, RZ, 0x1f ;  /* 0x00001fff33007589 */ /* 0x000f2200000e0000 */
[----:B------:R-:W-:Y:S01]  /*0aa0*/  NOP ;  /* 0x0000000000007918 */ /* 0x000fe20000000000 */
[----:B----4-:R-:W-:-:S13]  /*0ab0*/  ISETP.NE.AND P1, PT, R0, 0x5, PT ;  /* 0x000000050000780c */ /* 0x010fda0003f25270 */
[----:B------:R-:W-:Y:S05]  /*0ac0*/  @P1 BRA `(.L_x_13) ;  /* 0x0000000000541947 */ /* 0x000fea0003800000 */
[----:B--23--:R-:W-:Y:S01]  /*0ad0*/  UMOV UR4, 0x400 ;  /* 0x0000040000047882 */ /* 0x00cfe20000000000 */
        /* <DEDUP_REMOVED lines=14> */
[----:B------:R4:W1:Y:S01]  /*0bc0*/  SYNCS.EXCH.64 URZ, [UR4+0xc8], UR8 ;  /* 0x0000c80804ff75b2 */ /* 0x0008620008000100 */
[----:B------:R4:W1:Y:S01]  /*0bd0*/  SYNCS.EXCH.64 URZ, [UR4+0xb0], UR6 ;  /* 0x0000b00604ff75b2 */ /* 0x0008620008000100 */
[----:B------:R4:W1:Y:S01]  /*0be0*/  SYNCS.EXCH.64 URZ, [UR4+0xd0], UR8 ;  /* 0x0000d00804ff75b2 */ /* 0x0008620008000100 */
[----:B------:R4:W1:Y:S01]  /*0bf0*/  SYNCS.EXCH.64 URZ, [UR4+0xb8], UR6 ;  /* 0x0000b80604ff75b2 */ /* 0x0008620008000100 */
[----:B------:R4:W1:Y:S02]  /*0c00*/  SYNCS.EXCH.64 URZ, [UR4+0xd8], UR8 ;  /* 0x0000d80804ff75b2 */ /* 0x0008640008000100 */
[----:B----4-:R-:W-:Y:S01]  /*0c10*/  NOP ;  /* 0x0000000000007918 */ /* 0x010fe20000000000 */
.L_x_13:
[----:B------:R-:W4:Y:S01]  /*0c20*/  SHFL.IDX PT, R0, R51, RZ, 0x1f ;  /* 0x00001fff33007589 */ /* 0x000f2200000e0000 */
[----:B------:R-:W-:Y:S01]  /*0c30*/  ISETP.NE.OR P0, PT, RZ, UR25, !P0 ;  /* 0x00000019ff007c0c */ /* 0x000fe2000c705670 */
        /* <DEDUP_REMOVED lines=12> */
[----:B------:R4:W3:Y:S01]  /*0d00*/  SYNCS.EXCH.64 URZ, [UR4+0xf0], UR6 ;  /* 0x0000f00604ff75b2 */ /* 0x0008e20008000100 */
[----:B------:R4:W1:Y:S01]  /*0d10*/  SYNCS.EXCH.64 URZ, [UR4+0xe8], UR6 ;  /* 0x0000e80604ff75b2 */ /* 0x0008620008000100 */
[----:B------:R4:W1:Y:S02]  /*0d20*/  SYNCS.EXCH.64 URZ, [UR4+0xf8], UR6 ;  /* 0x0000f80604ff75b2 */ /* 0x0008640008000100 */
[----:B----4-:R-:W-:Y:S01]  /*0d30*/  NOP ;  /* 0x0000000000007918 */ /* 0x010fe20000000000 */
.L_x_14:
[----:B------:R-:W-:Y:S01]  /*0d40*/  VOTEU.ALL UP0, P0 ;  /* 0x0000000000ff7886 */ /* 0x000fe20000000000 */
[----:B--23--:R-:W-:Y:S01]  /*0d50*/  UMOV UR4, 0x20 ;  /* 0x0000002000047882 */ /* 0x00cfe20000000000 */
[----:B------:R-:W2:Y:S01]  /*0d60*/  LDCU UR34, c[0x0][0x36c] ;  /* 0x00006d80ff2277ac */ /* 0x000ea20008000800 */
[----:B------:R-:W-:Y:S01]  /*0d70*/  NOP ;  /* 0x0000000000007918 */ /* 0x000fe20000000000 */
[----:B------:R-:W-:Y:S01]  /*0d80*/  LOP3.LUT R0, R61, 0x1f, RZ, 0xc0, !PT ;  /* 0x0000001f3d007812 */ /* 0x000fe200078ec0ff */
[----:B------:R-:W-:Y:S01]  /*0d90*/  @!UP0 UMOV UR6, 0x400 ;  /* 0x0000040000068882 */ /* 0x000fe20000000000 */
[----:B------:R-:W-:-:S04]  /*0da0*/  @!UP0 UIADD3 UR4, UPT, UPT, -UR4, 0x100000, URZ ;  /* 0x0010000004048890 */ /* 0x000fc8000fffe1ff */
[----:B------:R-:W-:Y:S02]  /*0db0*/  @!UP0 USHF.L.U32 UR5, UR4, 0xb, URZ ;  /* 0x0000000b04058899 */ /* 0x000fe400080006ff */
[----:B------:R-:W-:Y:S02]  /*0dc0*/  @!UP0 USHF.L.U32 UR4, UR4, 0x1, URZ ;  /* 0x0000000104048899 */ /* 0x000fe400080006ff */
[----:B------:R-:W-:Y:S01]  /*0dd0*/  @!UP0 ULEA UR6, UR47, UR6, 0x18 ;  /* 0x000000062f068291 */ /* 0x000fe2000f8ec0ff */
[----:B------:R-:W-:Y:S01]  /*0de0*/  VOTEU.ALL UP0, P0 ;  /* 0x0000000000ff7886 */ /* 0x000fe20000000000 */
[----:B------:R-:W-:Y:S02]  /*0df0*/  UISETP.NE.AND UP4, UPT, UR25, URZ, UPT ;  /* 0x000000ff1900728c */ /* 0x000fe4000bf85270 */
[----:B--2---:R-:W-:Y:S01]  /*0e00*/  UISETP.EQ.U32.AND UP1, UPT, UR34, 0x1, UPT ;  /* 0x000000012200788c */ /* 0x004fe2000bf22070 */
[----:B------:R-:W2:Y:S07]  /*0e10*/  FENCE.VIEW.ASYNC.S ;  /* 0x00000000000073c6 */ /* 0x000eae0000000000 */
[----:B--2---:R2:W3:Y:S01]  /*0e20*/  @!UP0 SYNCS.EXCH.64 URZ, [UR6+0x100], UR4 ;  /* 0x0001000406ff85b2 */ /* 0x0044e20008000100 */
[----:B------:R-:W-:Y:S05]  /*0e30*/  BRA.U !UP1, `(.L_x_15) ;  /* 0x0000000109087547 */ /* 0x000fea000b800000 */
[----:B-1-3--:R-:W-:Y:S01]  /*0e40*/  UCGABAR_ARV ;  /* 0x00000000000079c7 */ /* 0x00afe20008000000 */
[----:B------:R-:W-:Y:S05]  /*0e50*/  BRA `(.L_x_16) ;  /* 0x0000000000047947 */ /* 0x000fea0003800000 */
.L_x_15:
[----:B-1-3--:R-:W-:Y:S01]  /*0e60*/  NOP ;  /* 0x0000000000007918 */ /* 0x00afe20000000000 */
.L_x_16:
[----:B------:R-:W1:Y:S01]  /*0e70*/  S2UR UR9, SR_CTAID.Y ;  /* 0x00000000000979c3 */ /* 0x000e620000002600 */
[----:B------:R-:W-:-:S05]  /*0e80*/  CS2R.32 R52, SR_CgaSize ;  /* 0x0000000000347805 */ /* 0x000fca0000008a00 */
[----:B------:R-:W-:-:S05]  /*0e90*/  IMAD R52, R52, -0xa0, RZ ;  /* 0xffffff6034347824 */ /* 0x000fca00078e02ff */
[----:B------:R-:W-:-:S14]  /*0ea0*/  R2UR UR8, R52 ;  /* 0x00000000340872ca */ /* 0x000fdc00000e0000 */
[----:B------:R-:W3:Y:S01]  /*0eb0*/  LDCU UR8, c[0x0][UR8+0x2b4] ;  /* 0x00005680080877ac */ /* 0x000ee20008000800 */
[----:B------:R-:W-:-:S05]  /*0ec0*/  CS2R.32 R52, SR_CgaSize ;  /* 0x0000000000347805 */ /* 0x000fca0000008a00 */
[----:B------:R-:W-:-:S05]  /*0ed0*/  IMAD R52, R52, -0xa0, RZ ;  /* 0xffffff6034347824 */ /* 0x000fca00078e02ff */
[----:B------:R-:W-:-:S14]  /*0ee0*/  R2UR UR7, R52 ;  /* 0x00000000340772ca */ /* 0x000fdc00000e0000 */
[----:B------:R-:W4:Y:S01]  /*0ef0*/  LDCU UR7, c[0x0][UR7+0x2b0] ;  /* 0x00005600070777ac */ /* 0x000f220008000800 */
[----:B------:R-:W4:Y:S01]  /*0f00*/  S2UR UR20, SR_CTAID.X ;  /* 0x00000000001479c3 */ /* 0x000f220000002500 */
[----:B--2---:R-:W-:Y:S02]  /*0f10*/  USHF.L.U32 UR6, UR47, 0x2, URZ ;  /* 0x000000022f067899 */ /* 0x004fe400080006ff */
[----:B------:R-:W-:Y:S01]  /*0f20*/  ULOP3.LUT UR4, UR46, 0xc, UR47, 0xf8, !UPT ;  /* 0x0000000c2e047892 */ /* 0x000fe2000f8ef82f */
[----:B------:R-:W-:-:S05]  /*0f30*/  CS2R.32 R52, SR_CgaSize ;  /* 0x0000000000347805 */ /* 0x000fca0000008a00 */
[----:B------:R-:W-:-:S05]  /*0f40*/  IMAD R52, R52, -0xa0, RZ ;  /* 0xffffff6034347824 */ /* 0x000fca00078e02ff */
[----:B------:R-:W-:-:S14]  /*0f50*/  R2UR UR11, R52 ;  /* 0x00000000340b72ca */ /* 0x000fdc00000e0000 */
[----:B------:R-:W2:Y:S01]  /*0f60*/  LDCU UR11, c[0x0][UR11+0x2a4] ;  /* 0x000054800b0b77ac */ /* 0x000ea20008000800 */
[----:B------:R-:W1:Y:S01]  /*0f70*/  S2UR UR36, SR_CTAID.Z ;  /* 0x00000000002479c3 */ /* 0x000e620000002700 */
[----:B------:R-:W-:Y:S02]  /*0f80*/  ULOP3.LUT UR32, UR6, 0x30, URZ, 0xc0, !UPT ;  /* 0x0000003006207892 */ /* 0x000fe4000f8ec0ff */
[----:B------:R-:W-:Y:S01]  /*0f90*/  UISETP.GT.U32.AND UP0, UPT, UR4, 0xffff, UPT ;  /* 0x0000ffff0400788c */ /* 0x000fe2000bf04070 */
[----:B------:R-:W-:-:S05]  /*0fa0*/  CS2R.32 R52, SR_CgaSize ;  /* 0x0000000000347805 */ /* 0x000fca0000008a00 */
[----:B------:R-:W-:-:S05]  /*0fb0*/  IMAD R52, R52, -0xa0, RZ ;  /* 0xffffff6034347824 */ /* 0x000fca00078e02ff */
[----:B------:R-:W-:-:S14]  /*0fc0*/  R2UR UR63, R52 ;  /* 0x00000000343f72ca */ /* 0x000fdc00000e0000 */
[----:B------:R-:W2:Y:S01]  /*0fd0*/  LDCU UR63, c[0x0][UR63+0x2a0] ;  /* 0x000054003f3f77ac */ /* 0x000ea20008000800 */
[----:B-1----:R-:W-:Y:S01]  /*0fe0*/  I2FP.F32.U32 R2, UR9 ;  /* 0x0000000900027c45 */ /* 0x002fe20008201000 */
[----:B------:R-:W-:Y:S01]  /*0ff0*/  USEL UR4, UR4, 0xffff, !UP0 ;  /* 0x0000ffff04047887 */ /* 0x000fe2000c000000 */
[----:B------:R-:W1:Y:S03]  /*1000*/  LDCU UR30, c[0x0][0xb24] ;  /* 0x00016480ff1e77ac */ /* 0x000e660008000800 */
[----:B---3--:R-:W-:Y:S01]  /*1010*/  FMUL R2, R2, UR8 ;  /* 0x0000000802027c20 */ /* 0x008fe20008400000 */
[----:B------:R-:W-:Y:S01]  /*1020*/  ULOP3.LUT UR4, UR4, 0xffff, URZ, 0xc0, !UPT ;  /* 0x0000ffff04047892 */ /* 0x000fe2000f8ec0ff */
[----:B----4-:R-:W-:Y:S01]  /*1030*/  I2FP.F32.U32 R3, UR20 ;  /* 0x0000001400037c45 */ /* 0x010fe20008201000 */
[----:B------:R-:W-:-:S03]  /*1040*/  ULOP3.LUT UR5, UR47, 0x3, URZ, 0xc0, !UPT ;  /* 0x000000032f057892 */ /* 0x000fc6000f8ec0ff */
[----:B------:R-:W3:Y:S01]  /*1050*/  F2I.U32.TRUNC.NTZ R2, R2 ;  /* 0x0000000200027305 */ /* 0x000ee2000020f000 */
[----:B------:R-:W-:Y:S01]  /*1060*/  UMOV UR21, 0x5 ;  /* 0x0000000500157882 */ /* 0x000fe20000000000 */
[----:B------:R-:W-:Y:S01]  /*1070*/  FMUL R3, R3, UR7 ;  /* 0x0000000703037c20 */ /* 0x000fe20008400000 */
[----:B------:R-:W-:Y:S02]  /*1080*/  USHF.L.U32 UR21, UR21, UR4, URZ ;  /* 0x0000000415157299 */ /* 0x000fe400080006ff */
[----:B------:R-:W-:Y:S02]  /*1090*/  UISETP.GT.U32.AND UP1, UPT, UR5, 0xffff, UPT ;  /* 0x0000ffff0500788c */ /* 0x000fe4000bf24070 */
[----:B------:R-:W-:Y:S01]  /*10a0*/  USHF.L.U32 UR27, UR47, 0x8, URZ ;  /* 0x000000082f1b7899 */ /* 0x000fe200080006ff */
[----:B------:R-:W4:Y:S01]  /*10b0*/  F2I.U32.TRUNC.NTZ R3, R3 ;  /* 0x0000000300037305 */ /* 0x000f22000020f000 */
[----:B------:R-:W-:Y:S02]  /*10c0*/  USEL UR24, UR5, 0xffff, !UP1 ;  /* 0x0000ffff05187887 */ /* 0x000fe4000c800000 */
[----:B------:R-:W-:-:S02]  /*10d0*/  USHF.L.U32 UR26, UR47, 0xa, URZ ;  /* 0x0000000a2f1a7899 */ /* 0x000fc400080006ff */
[----:B------:R-:W-:Y:S01]  /*10e0*/  USHF.L.U32 UR29, UR47, 0x4, URZ ;  /* 0x000000042f1d7899 */ /* 0x000fe200080006ff */
[----:B---3--:R-:W-:Y:S01]  /*10f0*/  R2UR UR6, R2 ;  /* 0x00000000020672ca */ /* 0x008fe200000e0000 */
[----:B------:R-:W-:Y:S01]  /*1100*/  USHF.L.U32 UR8, UR20, 0x6, URZ ;  /* 0x0000000614087899 */ /* 0x000fe200080006ff */
[----:B------:R-:W-:Y:S01]  /*1110*/  PRMT R2, RZ, 0x7610, R2 ;  /* 0x00007610ff027816 */ /* 0x000fe20000000002 */
[----:B------:R-:W-:Y:S01]  /*1120*/  ULOP3.LUT UR24, UR24, 0xffff, URZ, 0xc0, !UPT ;  /* 0x0000ffff18187892 */ /* 0x000fe2000f8ec0ff */
[----:B------:R-:W-:Y:S01]  /*1130*/  UMOV UR10, 0x1111 ;  /* 0x00001111000a7882 */ /* 0x000fe20000000000 */
[----:B------:R-:W3:Y:S01]  /*1140*/  LDCU UR45, c[0x0][0xb24] ;  /* 0x00016480ff2d77ac */ /* 0x000ee20008000800 */
[----:B----4-:R-:W-:Y:S02]  /*1150*/  R2UR UR7, R3 ;  /* 0x00000000030772ca */ /* 0x010fe400000e0000 */
[----:B------:R-:W-:Y:S01]  /*1160*/  PRMT R3, RZ, 0x7610, R3 ;  /* 0x00007610ff037816 */ /* 0x000fe20000000003 */
[----:B------:R-:W4:Y:S04]  /*1170*/  LDCU UR33, c[0x0][0xb30] ;  /* 0x00016600ff2177ac */ /* 0x000f280008000800 */
[----:B------:R-:W-:-:S02]  /*1180*/  UIADD3 UR4, UPT, UPT, -UR6, URZ, URZ ;  /* 0x000000ff06047290 */ /* 0x000fc4000fffe1ff */
[----:B------:R-:W-:Y:S02]  /*1190*/  UISETP.NE.AND UP5, UPT, UR25, 0x2, UPT ;  /* 0x000000021900788c */ /* 0x000fe4000bfa5270 */
[----:B--2---:R-:W-:Y:S02]  /*11a0*/  UIMAD UR4, UR11, UR4, UR9 ;  /* 0x000000040b0472a4 */ /* 0x004fe4000f8e0209 */
[----:B------:R-:W-:Y:S02]  /*11b0*/  UIADD3 UR5, UPT, UPT, -UR7, URZ, URZ ;  /* 0x000000ff07057290 */ /* 0x000fe4000fffe1ff */
[----:B------:R-:W-:Y:S02]  /*11c0*/  ULOP3.LUT UR27, UR27, 0xc00, URZ, 0xc0, !UPT ;  /* 0x00000c001b1b7892 */ /* 0x000fe4000f8ec0ff */
[----:B------:R-:W-:Y:S01]  /*11d0*/  IMAD.U32 R52, RZ, RZ, UR4 ;  /* 0x00000004ff347e24 */ /* 0x000fe2000f8e00ff */
[----:B------:R-:W-:Y:S02]  /*11e0*/  ULOP3.LUT UR26, UR26, 0x800, URZ, 0xc0, !UPT ;  /* 0x000008001a1a7892 */ /* 0x000fe4000f8ec0ff */
[----:B------:R-:W-:-:S02]  /*11f0*/  ULOP3.LUT UR29, UR29, 0x20, URZ, 0xc0, !UPT ;  /* 0x000000201d1d7892 */ /* 0x000fc4000f8ec0ff */
[----:B-1----:R-:W-:Y:S01]  /*1200*/  UISETP.GE.AND UP6, UPT, UR30, 0x1, UPT ;  /* 0x000000011e00788c */ /* 0x002fe2000bfc6270 */
[----:B------:R-:W-:Y:S01]  /*1210*/  UMOV UR28, UR9 ;  /* 0x00000009001c7c82 */ /* 0x000fe20008000000 */
[----:B------:R-:W-:Y:S02]  /*1220*/  ULOP3.LUT UR49, UR8, 0x40, URZ, 0xc0, !UPT ;  /* 0x0000004008317892 */ /* 0x000fe4000f8ec0ff */
[----:B------:R-:W-:Y:S02]  /*1230*/  USHF.L.U32 UR24, UR10, UR24, URZ ;  /* 0x000000180a187299 */ /* 0x000fe400080006ff */
[----:B------:R-:W-:Y:S01]  /*1240*/  UIMAD UR63, UR63, UR5, UR20 ;  /* 0x000000053f3f72a4 */ /* 0x000fe2000f8e0214 */
[----:B---34-:R-:W-:Y:S11]  /*1250*/  BRA.U UP4, `(.L_x_17) ;  /* 0x0000000104b07547 */ /* 0x018ff6000b800000 */
[----:B------:R-:W-:Y:S01]  /*1260*/  R2UR UR17, R52 ;  /* 0x00000000341172ca */ /* 0x000fe200000e0000 */
[----:B------:R-:W-:-:S12]  /*1270*/  ULOP3.LUT UR4, UR63, 0x2, URZ, 0x3c, !UPT ;  /* 0x000000023f047892 */ /* 0x000fd8000f8e3cff */
[----:B------:R-:W-:Y:S02]  /*1280*/  UISETP.NE.AND UP0, UPT, UR17, URZ, UPT ;  /* 0x000000ff1100728c */ /* 0x000fe4000bf05270 */
[----:B------:R-:W-:Y:S02]  /*1290*/  UISETP.NE.AND UP2, UPT, UR17, 0x1, UPT ;  /* 0x000000011100788c */ /* 0x000fe4000bf45270 */
[----:B------:R-:W-:Y:S02]  /*12a0*/  UISETP.GT.U32.AND UP1, UPT, UR63, 0x1, UP0 ;  /* 0x000000013f00788c */ /* 0x000fe40008724070 */
[----:B------:R-:W-:Y:S02]  /*12b0*/  UISETP.GT.U32.AND UP0, UPT, UR4, 0x1, UP0 ;  /* 0x000000010400788c */ /* 0x000fe40008704070 */
[----:B------:R-:W-:Y:S02]  /*12c0*/  USEL UR7, URZ, 0x1, UP1 ;  /* 0x00000001ff077887 */ /* 0x000fe40008800000 */
[----:B------:R-:W-:-:S02]  /*12d0*/  USEL UR8, URZ, 0x2, UP1 ;  /* 0x00000002ff087887 */ /* 0x000fc40008800000 */
[----:B------:R-:W-:Y:S02]  /*12e0*/  UISETP.GT.U32.AND UP1, UPT, UR63, 0x1, UP2 ;  /* 0x000000013f00788c */ /* 0x000fe40009724070 */
[----:B------:R-:W-:Y:S02]  /*12f0*/  USEL UR12, URZ, 0x4, UP0 ;  /* 0x00000004ff0c7887 */ /* 0x000fe40008000000 */
[----:B------:R-:W-:Y:S02]  /*1300*/  USEL UR15, URZ, 0x8, UP0 ;  /* 0x00000008ff0f7887 */ /* 0x000fe40008000000 */
[----:B------:R-:W-:Y:S02]  /*1310*/  UISETP.GT.U32.AND UP0, UPT, UR4, 0x1, UP2 ;  /* 0x000000010400788c */ /* 0x000fe40009704070 */
[----:B------:R-:W-:Y:S02]  /*1320*/  USEL UR6, URZ, 0x10, UP1 ;  /* 0x00000010ff067887 */ /* 0x000fe40008800000 */
[----:B------:R-:W-:-:S02]  /*1330*/  USEL UR11, URZ, 0x20, UP1 ;  /* 0x00000020ff0b7887 */ /* 0x000fc40008800000 */
[----:B------:R-:W-:Y:S02]  /*1340*/  UISETP.NE.AND UP1, UPT, UR17, 0x2, UPT ;  /* 0x000000021100788c */ /* 0x000fe4000bf25270 */
[----:B------:R-:W-:Y:S02]  /*1350*/  USEL UR14, URZ, 0x40, UP0 ;  /* 0x00000040ff0e7887 */ /* 0x000fe40008000000 */
[----:B------:R-:W-:Y:S02]  /*1360*/  USEL UR16, URZ, 0x80, UP0 ;  /* 0x00000080ff107887 */ /* 0x000fe40008000000 */
[----:B------:R-:W-:Y:S02]  /*1370*/  UISETP.GT.U32.AND UP0, UPT, UR63, 0x1, UP1 ;  /* 0x000000013f00788c */ /* 0x000fe40008f04070 */
[----:B------:R-:W-:Y:S02]  /*1380*/  UISETP.NE.AND UP2, UPT, UR17, 0x3, UPT ;  /* 0x000000031100788c */ /* 0x000fe4000bf45270 */
[----:B------:R-:W-:-:S02]  /*1390*/  USEL UR5, URZ, 0x100, UP0 ;  /* 0x00000100ff057887 */ /* 0x000fc40008000000 */
[----:B------:R-:W-:Y:S02]  /*13a0*/  USEL UR10, URZ, 0x200, UP0 ;  /* 0x00000200ff0a7887 */ /* 0x000fe40008000000 */
[----:B------:R-:W-:Y:S02]  /*13b0*/  UISETP.GT.U32.AND UP0, UPT, UR63, 0x1, UP2 ;  /* 0x000000013f00788c */ /* 0x000fe40009704070 */
[----:B------:R-:W-:Y:S02]  /*13c0*/  UIADD3 UR5, UPT, UPT, UR5, UR6, UR7 ;  /* 0x0000000605057290 */ /* 0x000fe4000fffe007 */
[----:B------:R-:W-:Y:S02]  /*13d0*/  USEL UR9, URZ, 0x1000, UP0 ;  /* 0x00001000ff097887 */ /* 0x000fe40008000000 */
[----:B------:R-:W-:Y:S02]  /*13e0*/  USEL UR13, URZ, 0x2000, UP0 ;  /* 0x00002000ff0d7887 */ /* 0x000fe40008000000 */
[----:B------:R-:W-:-:S02]  /*13f0*/  UIADD3 UR5, UPT, UPT, UR8, UR9, UR5 ;  /* 0x0000000908057290 */ /* 0x000fc4000fffe005 */
[----:B------:R-:W-:Y:S02]  /*1400*/  UISETP.GT.U32.AND UP1, UPT, UR4, 0x1, UP1 ;  /* 0x000000010400788c */ /* 0x000fe40008f24070 */
[----:B------:R-:W-:Y:S02]  /*1410*/  UIADD3 UR5, UPT, UPT, UR10, UR11, UR5 ;  /* 0x0000000b0a057290 */ /* 0x000fe4000fffe005 */
[----:B------:R-:W-:Y:S02]  /*1420*/  UISETP.GT.U32.AND UP0, UPT, UR4, 0x1, UP2 ;  /* 0x000000010400788c */ /* 0x000fe40009704070 */
[----:B------:R-:W-:Y:S02]  /*1430*/  USEL UR4, URZ, 0x400, UP1 ;  /* 0x00000400ff047887 */ /* 0x000fe40008800000 */
[----:B------:R-:W-:Y:S02]  /*1440*/  UIADD3 UR5, UPT, UPT, UR12, UR13, UR5 ;  /* 0x0000000d0c057290 */ /* 0x000fe4000fffe005 */
[----:B------:R-:W-:-:S02]  /*1450*/  USEL UR6, URZ, 0x4000, UP0 ;  /* 0x00004000ff067887 */ /* 0x000fc40008000000 */
[----:B------:R-:W-:Y:S02]  /*1460*/  UIADD3 UR5, UPT, UPT, UR4, UR14, UR5 ;  /* 0x0000000e04057290 */ /* 0x000fe4000fffe005 */
[----:B------:R-:W-:Y:S02]  /*1470*/  USEL UR7, URZ, 0x800, UP1 ;  /* 0x00000800ff077887 */ /* 0x000fe40008800000 */
[----:B------:R-:W-:Y:S02]  /*1480*/  ULOP3.LUT UR4, UR63, 0xfffffffe, URZ, 0xc0, !UPT ;  /* 0xfffffffe3f047892 */ /* 0x000fe4000f8ec0ff */
[----:B------:R-:W-:Y:S02]  /*1490*/  UIADD3 UR5, UPT, UPT, UR15, UR6, UR5 ;  /* 0x000000060f057290 */ /* 0x000fe4000fffe005 */
[----:B------:R-:W-:Y:S02]  /*14a0*/  ULEA UR4, UR17, UR4, 0x2 ;  /* 0x0000000411047291 */ /* 0x000fe4000f8e10ff */
[----:B------:R-:W-:-:S02]  /*14b0*/  USEL UR6, URZ, 0x8000, UP0 ;  /* 0x00008000ff067887 */ /* 0x000fc40008000000 */
[----:B------:R-:W-:-:S03]  /*14c0*/  UIADD3 UR5, UPT, UPT, UR7, UR16, UR5 ;  /* 0x0000001007057290 */ /* 0x000fc6000fffe005 */
[----:B------:R-:W-:Y:S01]  /*14d0*/  UMOV UR7, 0x3 ;  /* 0x0000000300077882 */ /* 0x000fe20000000000 */
[----:B------:R-:W-:Y:S02]  /*14e0*/  UIADD3 UR5, UPT, UPT, UR5, UR6, URZ ;  /* 0x0000000605057290 */ /* 0x000fe4000fffe0ff */
[----:B------:R-:W-:-:S04]  /*14f0*/  USHF.L.U32 UR4, UR7, UR4, URZ ;  /* 0x0000000407047299 */ /* 0x000fc800080006ff */
[----:B------:R-:W-:Y:S02]  /*1500*/  MOV R3, UR5 ;  /* 0x0000000500037c02 */ /* 0x000fe40008000f00 */
[----:B------:R-:W-:Y:S02]  /*1510*/  IMAD.U32 R2, RZ, RZ, UR4 ;  /* 0x00000004ff027e24 */ /* 0x000fe4000f8e00ff */
.L_x_17:
[----:B------:R-:W-:Y:S05]  /*1520*/  BRA.U !UP6, `(.L_x_18) ;  /* 0x000000010ed47547 */ /* 0x000fea000b800000 */
[----:B------:R-:W1:Y:S01]  /*1530*/  LDCU.128 UR12, c[0x0][0xb10] ;  /* 0x00016200ff0c77ac */ /* 0x000e620008000c00 */
[----:B------:R-:W2:Y:S01]  /*1540*/  LDCU UR6, c[0x0][0x370] ;  /* 0x00006e00ff0677ac */ /* 0x000ea20008000800 */
[----:B------:R-:W3:Y:S01]  /*1550*/  LDCU UR5, c[0x0][0x374] ;  /* 0x00006e80ff0577ac */ /* 0x000ee20008000800 */
[----:B------:R-:W4:Y:S01]  /*1560*/  LDCU UR31, c[0x0][0xb0c] ;  /* 0x00016180ff1f77ac */ /* 0x000f220008000800 */
[----:B------:R-:W4:Y:S01]  /*1570*/  LDCU UR7, c[0x0][0xb20] ;  /* 0x00016400ff0777ac */ /* 0x000f220008000800 */
[----:B------:R-:W4:Y:S01]  /*1580*/  LDCU.64 UR8, c[0x0][0xb28] ;  /* 0x00016500ff0877ac */ /* 0x000f220008000a00 */
[----:B-1----:R-:W-:Y:S02]  /*1590*/  UISETP.NE.AND UP0, UPT, UR14, 0x1, UPT ;  /* 0x000000010e00788c */ /* 0x002fe4000bf05270 */
[----:B---3--:R-:W-:Y:S02]  /*15a0*/  UIMAD.WIDE.U32 UR10, UR5, UR15, URZ ;  /* 0x0000000f050a72a5 */ /* 0x008fe4000f8e00ff */
[----:B--2---:R-:W-:-:S02]  /*15b0*/  UIMAD.WIDE.U32 UR18, UR6, UR12, URZ ;  /* 0x0000000c061272a5 */ /* 0x004fc4000f8e00ff */
[----:B----4-:R-:W-:Y:S02]  /*15c0*/  UISETP.NE.AND UP1, UPT, UR31, 0x1, UPT ;  /* 0x000000011f00788c */ /* 0x010fe4000bf25270 */
[----:B------:R-:W-:Y:S01]  /*15d0*/  UISETP.NE.AND UP2, UPT, UR30, 0x1, UPT ;  /* 0x000000011e00788c */ /* 0x000fe2000bf45270 */
[----:B------:R-:W-:Y:S02]  /*15e0*/  UMOV UR10, UR11 ;  /* 0x0000000b000a7c82 */ /* 0x000fe40008000000 */
[----:B------:R-:W-:Y:S01]  /*15f0*/  UMOV UR18, UR19 ;  /* 0x0000001300127c82 */ /* 0x000fe20008000000 */
[----:B------:R-:W-:Y:S02]  /*1600*/  @UP0 USHF.R.U32.HI UR5, URZ, UR7, UR10 ;  /* 0x00000007ff050299 */ /* 0x000fe4000801160a */
[----:B------:R-:W-:Y:S02]  /*1610*/  UIMAD.WIDE.U32 UR22, UR28, UR15, URZ ;  /* 0x0000000f1c1672a5 */ /* 0x000fe4000f8e00ff */
[----:B------:R-:W-:-:S02]  /*1620*/  UIMAD.WIDE.U32 UR10, UR5, UR8, URZ ;  /* 0x00000008050a72a5 */ /* 0x000fc4000f8e00ff */
[----:B------:R-:W-:Y:S02]  /*1630*/  @UP1 USHF.R.U32.HI UR6, URZ, UR13, UR18 ;  /* 0x0000000dff061299 */ /* 0x000fe40008011612 */
[----:B------:R-:W-:Y:S02]  /*1640*/  UIMAD.WIDE.U32 UR16, UR20, UR12, URZ ;  /* 0x0000000c141072a5 */ /* 0x000fe4000f8e00ff */
[----:B------:R-:W-:Y:S01]  /*1650*/  UIMAD.WIDE.U32 UR18, UR6, UR8, URZ ;  /* 0x00000008061272a5 */ /* 0x000fe2000f8e00ff */
[----:B------:R-:W-:Y:S01]  /*1660*/  UMOV UR4, UR23 ;  /* 0x0000001700047c82 */ /* 0x000fe20008000000 */
[----:B------:R-:W-:Y:S01]  /*1670*/  UMOV UR10, UR11 ;  /* 0x0000000b000a7c82 */ /* 0x000fe20008000000 */
[----:B------:R-:W-:Y:S02]  /*1680*/  USHF.R.U32.HI UR4, URZ, UR7, UR4 ;  /* 0x00000007ff047299 */ /* 0x000fe40008011604 */
[----:B------:R-:W-:Y:S01]  /*1690*/  @UP2 USHF.R.U32.HI UR5, URZ, UR9, UR10 ;  /* 0x00000009ff052299 */ /* 0x000fe2000801160a */
[----:B------:R-:W-:Y:S01]  /*16a0*/  UMOV UR16, UR17 ;  /* 0x0000001100107c82 */ /* 0x000fe20008000000 */
[----:B------:R-:W-:Y:S01]  /*16b0*/  UMOV UR18, UR19 ;  /* 0x0000001300127c82 */ /* 0x000fe20008000000 */
[----:B------:R-:W-:-:S02]  /*16c0*/  USHF.R.U32.HI UR13, URZ, UR13, UR16 ;  /* 0x0000000dff0d7299 */ /* 0x000fc40008011610 */
[----:B------:R-:W-:Y:S02]  /*16d0*/  USEL UR4, UR28, UR4, !UP0 ;  /* 0x000000041c047287 */ /* 0x000fe4000c000000 */
[----:B------:R-:W-:Y:S02]  /*16e0*/  @UP2 USHF.R.U32.HI UR6, URZ, UR9, UR18 ;  /* 0x00000009ff062299 */ /* 0x000fe40008011612 */
[----:B------:R-:W-:Y:S02]  /*16f0*/  UIMAD UR7, UR5, UR30, URZ ;  /* 0x0000001e050772a4 */ /* 0x000fe4000f8e02ff */
[----:B------:R-:W-:Y:S02]  /*1700*/  USEL UR5, UR20, UR13, !UP1 ;  /* 0x0000000d14057287 */ /* 0x000fe4000c800000 */
[----:B------:R-:W-:Y:S02]  /*1710*/  UIMAD UR12, UR6, UR30, URZ ;  /* 0x0000001e060c72a4 */ /* 0x000fe4000f8e02ff */
[----:B------:R-:W-:-:S02]  /*1720*/  UISETP.GE.AND UP0, UPT, UR4, UR7, UPT ;  /* 0x000000070400728c */ /* 0x000fc4000bf06270 */
[----:B------:R-:W-:Y:S02]  /*1730*/  UIMAD.WIDE.U32 UR10, UR4, UR8, URZ ;  /* 0x00000008040a72a5 */ /* 0x000fe4000f8e00ff */
[----:B------:R-:W-:Y:S02]  /*1740*/  UISETP.GE.OR UP0, UPT, UR5, UR12, UP0 ;  /* 0x0000000c0500728c */ /* 0x000fe40008706670 */
[----:B------:R-:W-:Y:S02]  /*1750*/  UIMAD.WIDE.U32 UR12, UR5, UR8, URZ ;  /* 0x00000008050c72a5 */ /* 0x000fe4000f8e00ff */
[----:B------:R-:W-:Y:S01]  /*1760*/  UIADD3 UR10, UPT, UPT, -UR4, URZ, URZ ;  /* 0x000000ff040a7290 */ /* 0x000fe2000fffe1ff */
[----:B------:R-:W-:Y:S01]  /*1770*/  UMOV UR8, UR11 ;  /* 0x0000000b00087c82 */ /* 0x000fe20008000000 */
[----:B------:R-:W-:Y:S02]  /*1780*/  UIADD3 UR11, UPT, UPT, -UR5, URZ, URZ ;  /* 0x000000ff050b7290 */ /* 0x000fe4000fffe1ff */
[----:B------:R-:W-:-:S03]  /*1790*/  USHF.R.U32.HI UR8, URZ, UR9, UR8 ;  /* 0x00000009ff087299 */ /* 0x000fc60008011608 */
[----:B------:R-:W-:Y:S01]  /*17a0*/  @!UP0 UMOV UR7, UR13 ;  /* 0x0000000d00078c82 */ /* 0x000fe20008000000 */
[----:B------:R-:W-:Y:S02]  /*17b0*/  UIMAD UR28, UR14, UR10, UR28 ;  /* 0x0000000a0e1c72a4 */ /* 0x000fe4000f8e021c */
[----:B------:R-:W-:Y:S02]  /*17c0*/  USEL UR8, UR4, UR8, !UP2 ;  /* 0x0000000804087287 */ /* 0x000fe4000d000000 */
[----:B------:R-:W-:Y:S02]  /*17d0*/  @!UP0 USHF.R.U32.HI UR7, URZ, UR9, UR7 ;  /* 0x00000009ff078299 */ /* 0x000fe40008011607 */
[----:B------:R-:W-:Y:S02]  /*17e0*/  UIADD3 UR9, UPT, UPT, -UR8, URZ, URZ ;  /* 0x000000ff08097290 */ /* 0x000fe4000fffe1ff */
[----:B------:R-:W-:Y:S02]  /*17f0*/  @!UP0 USEL UR7, UR5, UR7, !UP2 ;  /* 0x0000000705078287 */ /* 0x000fe4000d000000 */
[----:B------:R-:W-:-:S02]  /*1800*/  UIMAD UR9, UR30, UR9, UR4 ;  /* 0x000000091e0972a4 */ /* 0x000fc4000f8e0204 */
[----:B------:R-:W-:Y:S02]  /*1810*/  @!UP0 UIADD3 UR8, UPT, UPT, UR8, -UR7, URZ ;  /* 0x8000000708088290 */ /* 0x000fe4000fffe0ff */
[----:B------:R-:W-:Y:S02]  /*1820*/  @!UP0 UIMAD UR6, UR9, UR6, UR7 ;  /* 0x00000006090682a4 */ /* 0x000fe4000f8e0207 */
[----:B------:R-:W-:Y:S02]  /*1830*/  @!UP0 UIMAD UR4, UR8, UR30, UR5 ;  /* 0x0000001e080482a4 */ /* 0x000fe4000f8e0205 */
[----:B------:R-:W-:Y:S02]  /*1840*/  UIMAD UR20, UR31, UR11, UR20 ;  /* 0x0000000b1f1472a4 */ /* 0x000fe4000f8e0214 */
[----:B------:R-:W-:Y:S01]  /*1850*/  UIMAD UR28, UR4, UR14, UR28 ;  /* 0x0000000e041c72a4 */ /* 0x000fe2000f8e021c */
[----:B------:R-:W-:Y:S02]  /*1860*/  @!UP0 UMOV UR5, UR6 ;  /* 0x0000000600058c82 */ /* 0x000fe40008000000 */
[----:B------:R-:W-:-:S12]  /*1870*/  UIMAD UR20, UR5, UR31, UR20 ;  /* 0x0000001f051472a4 */ /* 0x000fd8000f8e0214 */
.L_x_18:
[----:B------:R-:W-:-:S09]  /*1880*/  UISETP.NE.AND UP0, UPT, UR33, 0x1, UPT ;  /* 0x000000012100788c */ /* 0x000fd2000bf05270 */
[----:B------:R-:W-:Y:S05]  /*1890*/  BRA.U UP0, `(.L_x_19) ;  /* 0x0000000100447547 */ /* 0x000fea000b800000 */
[----:B------:R-:W1:Y:S01]  /*18a0*/  LDCU.128 UR8, c[0x0][0xb10] ;  /* 0x00016200ff0877ac */ /* 0x000e620008000c00 */
[----:B------:R-:W2:Y:S01]  /*18b0*/  LDCU UR12, c[0x0][0xb0c] ;  /* 0x00016180ff0c77ac */ /* 0x000ea20008000800 */
[----:B------:R-:W3:Y:S01]  /*18c0*/  LDCU UR13, c[0x0][0xb20] ;  /* 0x00016400ff0d77ac */ /* 0x000ee20008000800 */
[----:B-1----:R-:W-:Y:S02]  /*18d0*/  UIMAD.WIDE.U32 UR6, UR20, UR8, URZ ;  /* 0x00000008140672a5 */ /* 0x002fe4000f8e00ff */
[----:B------:R-:W-:Y:S02]  /*18e0*/  UIMAD.WIDE.U32 UR4, UR28, UR11, URZ ;  /* 0x0000000b1c0472a5 */ /* 0x000fe4000f8e00ff */
[----:B--2---:R-:W-:Y:S02]  /*18f0*/  UISETP.NE.AND UP1, UPT, UR12, 0x1, UPT ;  /* 0x000000010c00788c */ /* 0x004fe4000bf25270 */
[----:B------:R-:W-:Y:S01]  /*1900*/  UISETP.NE.AND UP0, UPT, UR10, 0x1, UPT ;  /* 0x000000010a00788c */ /* 0x000fe2000bf05270 */
[----:B------:R-:W-:-:S02]  /*1910*/  UMOV UR6, UR7 ;  /* 0x0000000700067c82 */ /* 0x000fc40008000000 */
[----:B------:R-:W-:Y:S01]  /*1920*/  UMOV UR4, UR5 ;  /* 0x0000000500047c82 */ /* 0x000fe20008000000 */
[----:B------:R-:W-:Y:S02]  /*1930*/  USHF.R.U32.HI UR9, URZ, UR9, UR6 ;  /* 0x00000009ff097299 */ /* 0x000fe40008011606 */
[----:B---3--:R-:W-:Y:S02]  /*1940*/  USHF.R.U32.HI UR4, URZ, UR13, UR4 ;  /* 0x0000000dff047299 */ /* 0x008fe40008011604 */
[----:B------:R-:W-:Y:S02]  /*1950*/  USEL UR5, UR20, UR9, !UP1 ;  /* 0x0000000914057287 */ /* 0x000fe4000c800000 */
[----:B------:R-:W-:-:S04]  /*1960*/  USEL UR4, UR28, UR4, !UP0 ;  /* 0x000000041c047287 */ /* 0x000fc8000c000000 */
[----:B------:R-:W-:Y:S02]  /*1970*/  UIADD3 UR6, UPT, UPT, UR5, -UR4, URZ ;  /* 0x8000000405067290 */ /* 0x000fe4000fffe0ff */
[----:B------:R-:W-:Y:S02]  /*1980*/  UIADD3 UR4, UPT, UPT, -UR5, UR4, URZ ;  /* 0x0000000405047290 */ /* 0x000fe4000fffe1ff */
[----:B------:R-:W-:Y:S02]  /*1990*/  UIMAD UR28, UR6, UR10, UR28 ;  /* 0x0000000a061c72a4 */ /* 0x000fe4000f8e021c */
[----:B------:R-:W-:-:S12]  /*19a0*/  UIMAD UR20, UR4, UR12, UR20 ;  /* 0x0000000c041472a4 */ /* 0x000fd8000f8e0214 */
.L_x_19:
[----:B------:R-:W-:-:S09]  /*19b0*/  UISETP.EQ.U32.AND UP0, UPT, UR34, 0x1, UPT ;  /* 0x000000012200788c */ /* 0x000fd2000bf02070 */
[----:B------:R-:W-:Y:S05]  /*19c0*/  BRA.U !UP0, `(.L_x_20) ;  /* 0x00000001080c7547 */ /* 0x000fea000b800000 */
[----:B------:R-:W-:Y:S01]  /*19d0*/  UCGABAR_WAIT ;  /* 0x0000000000007dc7 */ /* 0x000fe20008000000 */
[----:B------:R-:W-:Y:S01]  /*19e0*/  CCTL.IVALL ;  /* 0x00000000ff00798f */ /* 0x000fe20002000000 */
[----:B------:R-:W-:Y:S05]  /*19f0*/  BRA `(.L_x_21) ;  /* 0x0000000000047947 */ /* 0x000fea0003800000 */
.L_x_20:
[----:B------:R-:W-:Y:S06]  /*1a00*/  BAR.SYNC.DEFER_BLOCKING 0x0 ;  /* 0x0000000000007b1d */ /* 0x000fec0000010000 */
.L_x_21:
[----:B------:R-:W-:Y:S05]  /*1a10*/  BRA.U UP5, `(.L_x_22) ;  /* 0x0000001105dc7547 */ /* 0x000fea000b800000 */
[----:B------:R-:W1:Y:S01]  /*1a20*/  LDCU UR6, c[0x0][0x38c] ;  /* 0x00007180ff0677ac */ /* 0x000e620008000800 */
[----:B------:R-:W-:Y:S01]  /*1a30*/  PLOP3.LUT P1, PT, PT, PT, UP3, 0x80, 0x8 ;  /* 0x000000000008781c */ /* 0x000fe20003f2f038 */
[----:B------:R-:W-:Y:S01]  /*1a40*/  IMAD.MOV.U32 R12, RZ, RZ, 0x1 ;  /* 0x00000001ff0c7424 */ /* 0x000fe200078e00ff */
[----:B------:R-:W-:Y:S02]  /*1a50*/  ISETP.NE.AND P2, PT, R0, RZ, P3 ;  /* 0x000000ff0000720c */ /* 0x000fe40001f45270 */
[----:B------:R-:W-:Y:S02]  /*1a60*/  CS2R R10, SRZ ;  /* 0x00000000000a7805 */ /* 0x000fe4000001ff00 */
[----:B------:R-:W-:Y:S01]  /*1a70*/  PLOP3.LUT P1, PT, P1, PT, PT, 0x8, 0x80 ;  /* 0x000000000080781c */ /* 0x000fe20000f2e170 */
[----:B------:R-:W-:Y:S01]  /*1a80*/  IMAD.MOV.U32 R9, RZ, RZ, RZ ;  /* 0x000000ffff097224 */ /* 0x000fe200078e00ff */
[----:B------:R-:W2:Y:S01]  /*1a90*/  LDCU UR41, c[0x0][0x370] ;  /* 0x00006e00ff2977ac */ /* 0x000ea20008000800 */
[----:B------:R-:W-:Y:S01]  /*1aa0*/  IMAD.MOV.U32 R8, RZ, RZ, 0x1 ;  /* 0x00000001ff087424 */ /* 0x000fe200078e00ff */
[----:B------:R-:W3:Y:S01]  /*1ab0*/  LDCU.64 UR30, c[0x0][0x348] ;  /* 0x00006900ff1e77ac */ /* 0x000ee20008000a00 */
[----:B------:R-:W-:Y:S01]  /*1ac0*/  UIADD3 UR46, UPT, UPT, UR49, UR32, URZ ;  /* 0x00000020312e7290 */ /* 0x000fe2000fffe0ff */
[----:B------:R-:W4:Y:S01]  /*1ad0*/  LDCU UR40, c[0x0][0x374] ;  /* 0x00006e80ff2877ac */ /* 0x000f220008000800 */
[----:B-1----:R-:W-:-:S02]  /*1ae0*/  UIADD3 UR5, UPT, UPT, UR6, 0x3f, URZ ;  /* 0x0000003f06057890 */ /* 0x002fc4000fffe0ff */
[----:B------:R-:W-:Y:S02]  /*1af0*/  UIADD3 UR50, UPT, UPT, UR6, 0x7e, URZ ;  /* 0x0000007e06327890 */ /* 0x000fe4000fffe0ff */
[----:B------:R-:W-:Y:S01]  /*1b00*/  USHF.R.S32.HI UR4, URZ, 0x1f, UR5 ;  /* 0x0000001fff047899 */ /* 0x000fe20008011405 */
[----:B------:R-:W-:-:S03]  /*1b10*/  UMOV UR7, URZ ;  /* 0x000000ff00077c82 */ /* 0x000fc60008000000 */
[----:B------:R-:W-:Y:S02]  /*1b20*/  ULEA.HI UR4, UR4, UR5, URZ, 0x6 ;  /* 0x0000000504047291 */ /* 0x000fe4000f8f30ff */
[----:B------:R-:W-:Y:S02]  /*1b30*/  UIADD3 UR5, UPT, UPT, UR6, -0x1, URZ ;  /* 0xffffffff06057890 */ /* 0x000fe4000fffe0ff */
[----:B------:R-:W-:Y:S02]  /*1b40*/  USHF.R.S32.HI UR43, URZ, 0x6, UR4 ;  /* 0x00000006ff2b7899 */ /* 0x000fe40008011404 */
[----:B------:R-:W-:Y:S02]  /*1b50*/  UISETP.GE.U32.AND UP1, UPT, UR5, -0x7f, UPT ;  /* 0xffffff810500788c */ /* 0x000fe4000bf26070 */
[----:B------:R-:W-:-:S04]  /*1b60*/  UISETP.LT.U32.AND UP0, UPT, UR43, 0x3, UPT ;  /* 0x000000032b00788c */ /* 0x000fc8000bf01070 */
[----:B------:R-:W-:Y:S02]  /*1b70*/  USEL UR42, UR43, 0x3, UP0 ;  /* 0x000000032b2a7887 */ /* 0x000fe40008000000 */
[----:B------:R-:W-:Y:S02]  /*1b80*/  UISETP.NE.AND UP0, UPT, UR25, URZ, UPT ;  /* 0x000000ff1900728c */ /* 0x000fe4000bf05270 */
[----:B------:R-:W-:Y:S02]  /*1b90*/  UIADD3 UR4, UPT, UPT, UR42, -0x1, URZ ;  /* 0xffffffff2a047890 */ /* 0x000fe4000fffe0ff */
[----:B------:R-:W-:Y:S02]  /*1ba0*/  @UP1 UIADD3 UR4, UPT, UPT, UR42, URZ, URZ ;  /* 0x000000ff2a041290 */ /* 0x000fe4000fffe0ff */
[----:B------:R-:W-:Y:S02]  /*1bb0*/  USEL UR25, UR52, 0x2, UP0 ;  /* 0x0000000234197887 */ /* 0x000fe40008000000 */
[----:B------:R-:W-:-:S02]  /*1bc0*/  UIADD3 UR48, UPT, UPT, UR43, -UR42, URZ ;  /* 0x8000002a2b307290 */ /* 0x000fc4000fffe0ff */
[----:B------:R-:W-:Y:S02]  /*1bd0*/  UIADD3 UR37, UPT, UPT, UR4, 0x1, URZ ;  /* 0x0000000104257890 */ /* 0x000fe4000fffe0ff */
[----:B--234-:R-:W-:-:S12]  /*1be0*/  UIADD3 UR44, UPT, UPT, -UR4, URZ, URZ ;  /* 0x000000ff042c7290 */ /* 0x01cfd8000fffe1ff */
.L_x_42:
[----:B------:R-:W-:Y:S01]  /*1bf0*/  UISETP.NE.AND UP0, UPT, UR47, URZ, UPT ;  /* 0x000000ff2f00728c */ /* 0x000fe2000bf05270 */
[----:B------:R-:W1:Y:S08]  /*1c00*/  S2UR UR47, SR_CgaCtaId ;  /* 0x00000000002f79c3 */ /* 0x000e700000008800 */
[----:B------:R-:W-:Y:S05]  /*1c10*/  BRA.U UP0, `(.L_x_23) ;  /* 0x0000000100347547 */ /* 0x000fea000b800000 */
[----:B------:R-:W2:Y:S01]  /*1c20*/  S2R R0, SR_CgaCtaId ;  /* 0x0000000000007919 */ /* 0x000ea20000008800 */
[----:B------:R-:W-:-:S04]  /*1c30*/  MOV R2, 0x400 ;  /* 0x0000040000027802 */ /* 0x000fc80000000f00 */
[----:B--2---:R-:W-:Y:S02]  /*1c40*/  LEA R0, R0, R2, 0x18 ;  /* 0x0000000200007211 */ /* 0x004fe400078ec0ff */
[----:B------:R-:W-:-:S03]  /*1c50*/  SHF.L.U32 R2, R8, 0x1f, RZ ;  /* 0x0000001f08027819 */ /* 0x000fc600000006ff */
[----:B------:R-:W-:-:S04]  /*1c60*/  IMAD R0, R9, 0x8, R0 ;  /* 0x0000000809007824 */ /* 0x000fc800078e0200 */
[----:B------:R-:W2:Y:S02]  /*1c70*/  SYNCS.PHASECHK.TRANS64.TRYWAIT P0, [R0+URZ+0xf0], R2 ;  /* 0x0000f002000075a7 */ /* 0x000ea400080011ff */
[----:B--2---:R-:W-:Y:S05]  /*1c80*/  @!P0 BRA `(.L_x_24) ;  /* 0x0000007000cc8947 */ /* 0x004fea0003800000 */
.L_x_148:
[----:B------:R-:W-:Y:S01]  /*1c90*/  VIADD R9, R9, 0x1 ;  /* 0x0000000109097836 */ /* 0x000fe20000000000 */
[----:B------:R2:W-:Y:S04]  /*1ca0*/  SYNCS.ARRIVE.TRANS64.A1T0 RZ, [R0+URZ+0xe0], RZ ;  /* 0x0000e0ff00ff79a7 */ /* 0x0005e800081000ff */
[----:B------:R-:W-:-:S04]  /*1cb0*/  ISETP.NE.AND P0, PT, R9, 0x2, PT ;  /* 0x000000020900780c */ /* 0x000fc80003f05270 */
[----:B------:R-:W-:Y:S02]  /*1cc0*/  SEL R9, R9, RZ, P0 ;  /* 0x000000ff09097207 */ /* 0x000fe40000000000 */
[----:B--2---:R-:W-:-:S04]  /*1cd0*/  SEL R0, RZ, 0x1, P0 ;  /* 0x00000001ff007807 */ /* 0x004fc80000000000 */
[----:B------:R-:W-:-:S07]  /*1ce0*/  LOP3.LUT R8, R8, R0, RZ, 0x3c, !PT ;  /* 0x0000000008087212 */ /* 0x000fce00078e3cff */
.L_x_23:
[----:B------:R-:W-:Y:S01]  /*1cf0*/  UMOV UR6, 0x400 ;  /* 0x0000040000067882 */ /* 0x000fe20000000000 */
[----:B------:R-:W-:Y:S01]  /*1d00*/  SHF.L.U32 R0, R12, 0x1f, RZ ;  /* 0x0000001f0c007819 */ /* 0x000fe200000006ff */
[----:B-1----:R-:W-:Y:S02]  /*1d10*/  ULEA UR6, UR47, UR6, 0x18 ;  /* 0x000000062f067291 */ /* 0x002fe4000f8ec0ff */
[----:B------:R-:W-:Y:S02]  /*1d20*/  UISETP.GE.U32.AND UP0, UPT, UR50, 0x7f, UPT ;  /* 0x0000007f3200788c */ /* 0x000fe4000bf06070 */
[----:B------:R-:W-:Y:S02]  /*1d30*/  ULEA UR4, UR7, UR6, 0x3 ;  /* 0x0000000607047291 */ /* 0x000fe4000f8e18ff */
[----:B------:R-:W-:Y:S01]  /*1d40*/  ULEA UR10, UR28, UR49, 0x7 ;  /* 0x000000311c0a7291 */ /* 0x000fe2000f8e38ff */
[----:B------:R-:W-:-:S06]  /*1d50*/  UMOV UR13, URZ ;  /* 0x000000ff000d7c82 */ /* 0x000fcc0008000000 */
[----:B------:R1:W2:Y:S01]  /*1d60*/  SYNCS.PHASECHK.TRANS64.TRYWAIT P0, [UR4+0x18], R0 ;  /* 0x00001800ff0075a7 */ /* 0x0002a20008001104 */
[----:B------:R-:W-:-:S04]  /*1d70*/  ULEA.HI UR4, UR20, UR20, URZ, 0x1 ;  /* 0x0000001414047291 */ /* 0x000fc8000f8f08ff */
[----:B------:R-:W-:-:S04]  /*1d80*/  USHF.L.U32 UR4, UR4, 0x6, URZ ;  /* 0x0000000604047899 */ /* 0x000fc800080006ff */
[----:B------:R-:W-:-:S04]  /*1d90*/  ULOP3.LUT UR35, UR4, 0xffffff80, URZ, 0xc0, !UPT ;  /* 0xffffff8004237892 */ /* 0x000fc8000f8ec0ff */
[----:B------:R-:W-:Y:S01]  /*1da0*/  UIADD3 UR35, UPT, UPT, UR46, UR35, URZ ;  /* 0x000000232e237290 */ /* 0x000fe2000fffe0ff */
[----:B------:R-:W-:Y:S11]  /*1db0*/  BRA.U !UP0, `(.L_x_25) ;  /* 0x0000000108d87547 */ /* 0x000ff6000b800000 */
[----:B------:R-:W-:Y:S01]  /*1dc0*/  UMOV UR18, UR44 ;  /* 0x0000002c00127c82 */ /* 0x000fe20008000000 */
[----:B------:R-:W-:Y:S01]  /*1dd0*/  UMOV UR4, UR7 ;  /* 0x0000000700047c82 */ /* 0x000fe20008000000 */
[----:B------:R-:W-:Y:S01]  /*1de0*/  UMOV UR34, URZ ;  /* 0x000000ff00227c82 */ /* 0x000fe20008000000 */
[----:B------:R-:W-:-:S05]  /*1df0*/  UMOV UR11, UR29 ;  /* 0x0000001d000b7c82 */ /* 0x000fca0008000000 */
.L_x_31:
[----:B------:R-:W-:Y:S01]  /*1e00*/  ULEA UR33, UR4, UR6, 0x3 ;  /* 0x0000000604217291 */ /* 0x000fe2000f8e18ff */
[----:B------:R-:W-:Y:S01]  /*1e10*/  @P3 MOV R2, 0x8000 ;  /* 0x0000800000023802 */ /* 0x000fe20000000f00 */
[----:B--2-4-:R-:W-:Y:S10]  /*1e20*/  @P0 BRA `(.L_x_26) ;  /* 0x00000000000c0947 */ /* 0x014ff40003800000 */
[----:B------:R-:W-:-:S04]  /*1e30*/  SHF.L.U32 R3, R12, 0x1f, RZ ;  /* 0x0000001f0c037819 */ /* 0x000fc800000006ff */
[----:B------:R-:W2:Y:S02]  /*1e40*/  SYNCS.PHASECHK.TRANS64.TRYWAIT P0, [UR33+0x18], R3 ;  /* 0x00001803ff0075a7 */ /* 0x000ea40008001121 */
[----:B--2---:R-:W-:Y:S05]  /*1e50*/  @!P0 BRA `(.L_x_27) ;  /* 0x00000070006c8947 */ /* 0x004fea0003800000 */
.L_x_26:
[----:B------:R2:W-:Y:S01]  /*1e60*/  @P3 SYNCS.ARRIVE.TRANS64 RZ, [UR33], R2 ;  /* 0x00000002ffff39a7 */ /* 0x0005e20008000021 */
[----:B------:R-:W-:Y:S02]  /*1e70*/  ULOP3.LUT UR5, UR25, 0x2, URZ, 0xfc, !UPT ;  /* 0x0000000219057892 */ /* 0x000fe4000f8efcff */
[----:B------:R-:W-:Y:S02]  /*1e80*/  UIADD3 UR18, UPT, UPT, UR18, 0x1, URZ ;  /* 0x0000000112127890 */ /* 0x000fe4000fffe0ff */
[----:B------:R-:W-:Y:S02]  /*1e90*/  UISETP.NE.AND UP0, UPT, UR5, 0x2, UPT ;  /* 0x000000020500788c */ /* 0x000fe4000bf05270 */
[----:B------:R-:W-:-:S07]  /*1ea0*/  UISETP.NE.AND UP2, UPT, UR18, 0x1, UPT ;  /* 0x000000011200788c */ /* 0x000fce000bf45270 */
[----:B------:R-:W-:Y:S05]  /*1eb0*/  BRA.U UP0, `(.L_x_28) ;  /* 0x0000000100047547 */ /* 0x000fea000b800000 */
[----:B------:R-:W-:Y:S05]  /*1ec0*/  BPT.TRAP 0x1 ;  /* 0x000000040000795c */ /* 0x000fea0000300000 */
.L_x_28:
[----:B------:R-:W-:Y:S04]  /*1ed0*/  BSSY.RECONVERGENT B0, `(.L_x_29) ;  /* 0x0000003000007945 */ /* 0x000fe80003800200 */
[----:B------:R-:W-:Y:S05]  /*1ee0*/  @!P2 BRA `(.L_x_30) ;  /* 0x000000000004a947 */ /* 0x000fea0003800000 */
[----:B------:R-:W-:Y:S05]  /*1ef0*/  BPT.TRAP 0x1 ;  /* 0x000000040000795c */ /* 0x000fea0000300000 */
.L_x_30:
[----:B------:R-:W-:Y:S05]  /*1f00*/  BSYNC.RECONVERGENT B0 ;  /* 0x0000000000007941 */ /* 0x000fea0003800200 */
.L_x_29:
[----:B------:R-:W-:Y:S02]  /*1f10*/  UIADD3 UR5, UPT, UPT, UR4, 0x1, URZ ;  /* 0x0000000104057890 */ /* 0x000fe4000fffe0ff */
[----:B------:R-:W-:Y:S02]  /*1f20*/  USHF.L.U32 UR4, UR4, 0xc, URZ ;  /* 0x0000000c04047899 */ /* 0x000fe400080006ff */
[----:B------:R-:W-:Y:S02]  /*1f30*/  UISETP.NE.AND UP0, UPT, UR5, 0x3, UPT ;  /* 0x000000030500788c */ /* 0x000fe4000bf05270 */
[----:B------:R-:W-:Y:S02]  /*1f40*/  ULOP3.LUT UR32, UR27, UR4, URZ, 0xfc, !UPT ;  /* 0x000000041b207292 */ /* 0x000fe4000f8efcff */
[----:B------:R-:W-:Y:S02]  /*1f50*/  USEL UR8, URZ, 0x1, UP0 ;  /* 0x00000001ff087887 */ /* 0x000fe40008000000 */
[----:B------:R-:W-:-:S02]  /*1f60*/  USEL UR7, UR5, URZ, UP0 ;  /* 0x000000ff05077287 */ /* 0x000fc40008000000 */
[----:B------:R-:W-:Y:S02]  /*1f70*/  UIADD3 UR16, UP1, UPT, UR30, 0x80, URZ ;  /* 0x000000801e107890 */ /* 0x000fe4000ff3e0ff */
[----:B------:R-:W-:Y:S01]  /*1f80*/  ULEA UR5, UR7, UR6, 0x3 ;  /* 0x0000000607057291 */ /* 0x000fe2000f8e18ff */
[----:B------:R-:W-:Y:S01]  /*1f90*/  LOP3.LUT R12, R12, UR8, RZ, 0x3c, !PT ;  /* 0x000000080c0c7c12 */ /* 0x000fe2000f8e3cff */
[----:B------:R-:W-:Y:S02]  /*1fa0*/  ULOP3.LUT UR8, UR26, UR4, URZ, 0xfc, !UPT ;  /* 0x000000041a087292 */ /* 0x000fe4000f8efcff */
[----:B------:R-:W-:Y:S01]  /*1fb0*/  ULEA UR32, UR32, UR6, 0x1 ;  /* 0x0000000620207291 */ /* 0x000fe2000f8e08ff */
[----:B-1----:R-:W-:Y:S01]  /*1fc0*/  SHF.L.U32 R0, R12, 0x1f, RZ ;  /* 0x0000001f0c007819 */ /* 0x002fe200000006ff */
[----:B------:R-:W-:Y:S02]  /*1fd0*/  UIADD3 UR14, UP0, UPT, UR30, 0x180, URZ ;  /* 0x000001801e0e7890 */ /* 0x000fe4000ff1e0ff */
[----:B------:R-:W-:Y:S01]  /*1fe0*/  ULEA UR8, UR8, UR6, 0x1 ;  /* 0x0000000608087291 */ /* 0x000fe2000f8e08ff */
[----:B------:R3:W4:Y:S01]  /*1ff0*/  SYNCS.PHASECHK.TRANS64.TRYWAIT P0, [UR5+0x18], R0 ;  /* 0x00001800ff0075a7 */ /* 0x0007220008001105 */
[----:B------:R-:W-:-:S02]  /*2000*/  ULOP3.LUT UR33, UR33, 0xfefffff8, URZ, 0xc0, !UPT ;  /* 0xfefffff821217892 */ /* 0x000fc4000f8ec0ff */
[----:B------:R-:W-:Y:S02]  /*2010*/  UIADD3.X UR17, UPT, UPT, URZ, UR31, URZ, UP1, !UPT ;  /* 0x0000001fff117290 */ /* 0x000fe40008ffe4ff */
[----:B------:R-:W-:Y:S02]  /*2020*/  UIADD3 UR32, UPT, UPT, UR32, 0x4300, URZ ;  /* 0x0000430020207890 */ /* 0x000fe4000fffe0ff */
[----:B------:R-:W-:Y:S02]  /*2030*/  UPRMT UR5, URZ, 0x5410, UR24 ;  /* 0x00005410ff057896 */ /* 0x000fe40008000018 */
[----:B------:R-:W-:Y:S02]  /*2040*/  UIADD3 UR8, UPT, UPT, UR8, 0xa300, URZ ;  /* 0x0000a30008087890 */ /* 0x000fe4000fffe0ff */
[----:B------:R-:W-:Y:S02]  /*2050*/  UIADD3.X UR15, UPT, UPT, URZ, UR31, URZ, UP0, !UPT ;  /* 0x0000001fff0f7290 */ /* 0x000fe400087fe4ff */
[----:B------:R-:W-:Y:S01]  /*2060*/  UPRMT UR4, URZ, 0x5410, UR21 ;  /* 0x00005410ff047896 */ /* 0x000fe20008000015 */
[----:B------:R-:W-:Y:S01]  /*2070*/  UMOV UR22, 0x0 ;  /* 0x0000000000167882 */ /* 0x000fe20000000000 */
[----:B------:R-:W-:Y:S01]  /*2080*/  UMOV UR23, 0x10000000 ;  /* 0x1000000000177882 */ /* 0x000fe20000000000 */
[----:B------:R-:W-:Y:S01]  /*2090*/  UMOV UR12, UR36 ;  /* 0x00000024000c7c82 */ /* 0x000fe20008000000 */
[----:B------:R-:W-:Y:S01]  /*20a0*/  UMOV UR9, UR33 ;  /* 0x0000002100097c82 */ /* 0x000fe20008000000 */
[----:B------:R1:W-:Y:S01]  /*20b0*/  UTMALDG.3D.MULTICAST.2CTA [UR32], [UR16], UR5, desc[UR22] ;  /* 0x00001620100073b4 */ /* 0x0003e20008211805 */
[----:B------:R-:W-:-:S03]  /*20c0*/  UMOV UR13, UR37 ;  /* 0x00000025000d7c82 */ /* 0x000fc60008000000 */
[----:B------:R2:W-:Y:S01]  /*20d0*/  UTMALDG.3D.MULTICAST.2CTA [UR8], [UR14], UR4, desc[UR22] ;  /* 0x000016080e0073b4 */ /* 0x0005e20008211804 */
[----:B-1----:R-:W-:Y:S02]  /*20e0*/  UIADD3 UR34, UPT, UPT, UR34, 0x40, URZ ;  /* 0x0000004022227890 */ /* 0x002fe4000fffe0ff */
[----:B--2---:R-:W-:Y:S01]  /*20f0*/  UIADD3 UR11, UPT, UPT, UR11, 0x40, URZ ;  /* 0x000000400b0b7890 */ /* 0x004fe2000fffe0ff */
[----:B------:R-:W-:Y:S01]  /*2100*/  UMOV UR4, UR7 ;  /* 0x0000000700047c82 */ /* 0x000fe20008000000 */
[----:B---3--:R-:W-:Y:S10]  /*2110*/  BRA.U UP2, `(.L_x_31) ;  /* 0xfffffffd02387547 */ /* 0x008ff4000b83ffff */
.L_x_25:
[----:B------:R-:W-:Y:S01]  /*2120*/  ULEA UR4, UR7, UR6, 0x3 ;  /* 0x0000000607047291 */ /* 0x000fe2000f8e18ff */
[----:B-1----:R-:W-:Y:S01]  /*2130*/  SHF.L.U32 R0, R12, 0x1f, RZ ;  /* 0x0000001f0c007819 */ /* 0x002fe200000006ff */
[----:B------:R-:W-:Y:S01]  /*2140*/  @!P1 SYNCS.ARRIVE.TRANS64.A1T0 RZ, [UR6+0x78], RZ ;  /* 0x000078ffffff99a7 */ /* 0x000fe20008100006 */
[----:B------:R-:W-:-:S06]  /*2150*/  UISETP.GT.AND UP0, UPT, UR43, UR42, UPT ;  /* 0x0000002a2b00728c */ /* 0x000fcc000bf04270 */
[----:B--2-4-:R1:W2:Y:S03]  /*2160*/  SYNCS.PHASECHK.TRANS64.TRYWAIT P0, [UR4+0x18], R0 ;  /* 0x00001800ff0075a7 */ /* 0x0142a60008001104 */
[----:B------:R-:W-:Y:S05]  /*2170*/  BRA.U !UP0, `(.L_x_32) ;  /* 0x0000000108d47547 */ /* 0x000fea000b800000 */
[----:B------:R-:W-:Y:S01]  /*2180*/  UIADD3 UR28, UPT, UPT, UR48, UR13, URZ ;  /* 0x0000000d301c7290 */ /* 0x000fe2000fffe0ff */
[----:B------:R-:W-:-:S11]  /*2190*/  UMOV UR4, UR7 ;  /* 0x0000000700047c82 */ /* 0x000fd60008000000 */
.L_x_38:
[----:B------:R-:W-:Y:S01]  /*21a0*/  ULEA UR17, UR4, UR6, 0x3 ;  /* 0x0000000604117291 */ /* 0x000fe2000f8e18ff */
[----:B--2---:R-:W-:Y:S01]  /*21b0*/  @P3 MOV R2, 0x8000 ;  /* 0x0000800000023802 */ /* 0x004fe20000000f00 */
[----:B--2-4-:R-:W-:Y:S10]  /*21c0*/  @P0 BRA `(.L_x_33) ;  /* 0x00000000000c0947 */ /* 0x014ff40003800000 */
[----:B------:R-:W-:-:S04]  /*21d0*/  SHF.L.U32 R3, R12, 0x1f, RZ ;  /* 0x0000001f0c037819 */ /* 0x000fc800000006ff */
[----:B------:R-:W2:Y:S02]  /*21e0*/  SYNCS.PHASECHK.TRANS64.TRYWAIT P0, [UR17+0x18], R3 ;  /* 0x00001803ff0075a7 */ /* 0x000ea40008001111 */
[----:B--2---:R-:W-:Y:S05]  /*21f0*/  @!P0 BRA `(.L_x_34) ;  /* 0x0000006c009c8947 */ /* 0x004fea0003800000 */
.L_x_33:
[----:B------:R2:W-:Y:S01]  /*2200*/  @P3 SYNCS.ARRIVE.TRANS64 RZ, [UR17], R2 ;  /* 0x00000002ffff39a7 */ /* 0x0005e20008000011 */
[----:B------:R-:W-:-:S04]  /*2210*/  ULOP3.LUT UR5, UR25, 0x2, URZ, 0xfc, !UPT ;  /* 0x0000000219057892 */ /* 0x000fc8000f8efcff */
[----:B------:R-:W-:-:S09]  /*2220*/  UISETP.NE.AND UP0, UPT, UR5, 0x2, UPT ;  /* 0x000000020500788c */ /* 0x000fd2000bf05270 */
[----:B------:R-:W-:Y:S05]  /*2230*/  BRA.U UP0, `(.L_x_35) ;  /* 0x0000000100047547 */ /* 0x000fea000b800000 */
[----:B------:R-:W-:Y:S05]  /*2240*/  BPT.TRAP 0x1 ;  /* 0x000000040000795c */ /* 0x000fea0000300000 */
.L_x_35:
[----:B------:R-:W-:Y:S04]  /*2250*/  BSSY.RECONVERGENT B0, `(.L_x_36) ;  /* 0x0000003000007945 */ /* 0x000fe80003800200 */
[----:B------:R-:W-:Y:S05]  /*2260*/  @!P2 BRA `(.L_x_37) ;  /* 0x000000000004a947 */ /* 0x000fea0003800000 */
[----:B------:R-:W-:Y:S05]  /*2270*/  BPT.TRAP 0x1 ;  /* 0x000000040000795c */ /* 0x000fea0000300000 */
.L_x_37:
[----:B------:R-:W-:Y:S05]  /*2280*/  BSYNC.RECONVERGENT B0 ;  /* 0x0000000000007941 */ /* 0x000fea0003800200 */
.L_x_36:
        /* <DEDUP_REMOVED lines=9> */
[----:B------:R-:W-:Y:S02]  /*2320*/  USHF.L.U32 UR18, UR13, 0x6, URZ ;  /* 0x000000060d127899 */ /* 0x000fe400080006ff */
[----:B------:R-:W-:Y:S01]  /*2330*/  ULOP3.LUT UR4, UR26, UR4, URZ, 0xfc, !UPT ;  /* 0x000000041a047292 */ /* 0x000fe2000f8efcff */
[----:B-1----:R-:W-:Y:S01]  /*2340*/  SHF.L.U32 R0, R12, 0x1f, RZ ;  /* 0x0000001f0c007819 */ /* 0x002fe200000006ff */
[----:B------:R-:W-:Y:S02]  /*2350*/  UIADD3 UR13, UPT, UPT, UR13, 0x1, URZ ;  /* 0x000000010d0d7890 */ /* 0x000fe4000fffe0ff */
[----:B------:R-:W-:Y:S01]  /*2360*/  UIADD3 UR14, UP1, UPT, UR30, 0x80, URZ ;  /* 0x000000801e0e7890 */ /* 0x000fe2000ff3e0ff */
[----:B------:R3:W4:Y:S01]  /*2370*/  SYNCS.PHASECHK.TRANS64.TRYWAIT P0, [UR5+0x18], R0 ;  /* 0x00001800ff0075a7 */ /* 0x0007220008001105 */
[----:B------:R-:W-:-:S02]  /*2380*/  ULEA UR16, UR16, UR6, 0x1 ;  /* 0x0000000610107291 */ /* 0x000fc4000f8e08ff */
[----:B------:R-:W-:Y:S02]  /*2390*/  ULEA UR4, UR4, UR6, 0x1 ;  /* 0x0000000604047291 */ /* 0x000fe4000f8e08ff */
[----:B------:R-:W-:Y:S02]  /*23a0*/  UIADD3.X UR23, UPT, UPT, URZ, UR31, URZ, UP0, !UPT ;  /* 0x0000001fff177290 */ /* 0x000fe400087fe4ff */
[----:B------:R-:W-:Y:S02]  /*23b0*/  UISETP.NE.AND UP0, UPT, UR13, UR28, UPT ;  /* 0x0000001c0d00728c */ /* 0x000fe4000bf05270 */
[----:B------:R-:W-:Y:S02]  /*23c0*/  ULOP3.LUT UR17, UR17, 0xfefffff8, URZ, 0xc0, !UPT ;  /* 0xfefffff811117892 */ /* 0x000fe4000f8ec0ff */
[----:B------:R-:W-:Y:S02]  /*23d0*/  UIADD3.X UR15, UPT, UPT, URZ, UR31, URZ, UP1, !UPT ;  /* 0x0000001fff0f7290 */ /* 0x000fe40008ffe4ff */
[----:B------:R-:W-:-:S02]  /*23e0*/  UIADD3 UR16, UPT, UPT, UR16, 0x4300, URZ ;  /* 0x0000430010107890 */ /* 0x000fc4000fffe0ff */
[----:B------:R-:W-:Y:S02]  /*23f0*/  UPRMT UR5, URZ, 0x5410, UR24 ;  /* 0x00005410ff057896 */ /* 0x000fe40008000018 */
[----:B------:R-:W-:Y:S02]  /*2400*/  UIADD3 UR8, UPT, UPT, UR4, 0xa300, URZ ;  /* 0x0000a30004087890 */ /* 0x000fe4000fffe0ff */
[----:B------:R-:W-:Y:S02]  /*2410*/  ULOP3.LUT UR11, UR29, UR18, URZ, 0xfc, !UPT ;  /* 0x000000121d0b7292 */ /* 0x000fe4000f8efcff */
[----:B------:R-:W-:Y:S01]  /*2420*/  UPRMT UR4, URZ, 0x5410, UR21 ;  /* 0x00005410ff047896 */ /* 0x000fe20008000015 */
[----:B------:R-:W-:Y:S01]  /*2430*/  UMOV UR32, 0x0 ;  /* 0x0000000000207882 */ /* 0x000fe20000000000 */
[----:B------:R-:W-:Y:S01]  /*2440*/  UMOV UR33, 0x10000000 ;  /* 0x1000000000217882 */ /* 0x000fe20000000000 */
[----:B------:R-:W-:Y:S01]  /*2450*/  UMOV UR19, UR35 ;  /* 0x0000002300137c82 */ /* 0x000fe20008000000 */
[----:B------:R-:W-:Y:S01]  /*2460*/  UMOV UR20, UR36 ;  /* 0x0000002400147c82 */ /* 0x000fe20008000000 */
[----:B------:R-:W-:Y:S01]  /*2470*/  UMOV UR12, UR36 ;  /* 0x00000024000c7c82 */ /* 0x000fe20008000000 */
[----:B------:R-:W-:Y:S01]  /*2480*/  UMOV UR9, UR17 ;  /* 0x0000001100097c82 */ /* 0x000fe20008000000 */
[----:B------:R-:W-:Y:S02]  /*2490*/  UTMALDG.3D.MULTICAST.2CTA [UR16], [UR14], UR5, desc[UR32] ;  /* 0x000020100e0073b4 */ /* 0x000fe40008211805 */
[----:B------:R1:W-:Y:S02]  /*24a0*/  UTMALDG.3D.MULTICAST.2CTA [UR8], [UR22], UR4, desc[UR32] ;  /* 0x00002008160073b4 */ /* 0x0003e40008211804 */
[----:B-1----:R-:W-:Y:S01]  /*24b0*/  UMOV UR4, UR7 ;  /* 0x0000000700047c82 */ /* 0x002fe20008000000 */
[----:B---3--:R-:W-:Y:S05]  /*24c0*/  BRA.U UP0, `(.L_x_38) ;  /* 0xfffffffd00347547 */ /* 0x008fea000b83ffff */
.L_x_32:
[C---:B------:R-:W-:Y:S01]  /*24d0*/  LEA R3, R11.reuse, UR6, 0x3 ;  /* 0x000000060b037c11 */ /* 0x040fe2000f8e18ff */
[----:B------:R-:W-:Y:S01]  /*24e0*/  NOP ;  /* 0x0000000000007918 */ /* 0x000fe20000000000 */
[----:B-1----:R-:W-:Y:S02]  /*24f0*/  SHF.L.U32 R0, R10, 0x1f, RZ ;  /* 0x0000001f0a007819 */ /* 0x002fe400000006ff */
[----:B------:R-:W-:Y:S02]  /*2500*/  LEA R4, R11, UR6, 0x4 ;  /* 0x000000060b047c11 */ /* 0x000fe4000f8e20ff */
[----:B--2-4-:R-:W1:Y:S02]  /*2510*/  SYNCS.PHASECHK.TRANS64.TRYWAIT P0, [R3+URZ+0x80], R0 ;  /* 0x00008000030075a7 */ /* 0x014e6400080011ff */
[----:B-1----:R-:W-:Y:S05]  /*2520*/  @!P0 BRA `(.L_x_39) ;  /* 0x0000006800e88947 */ /* 0x002fea0003800000 */
.L_x_151:
[----:B------:R-:W2:Y:S01]  /*2530*/  LDS.128 R4, [R4+0x110] ;  /* 0x0001100004047984 */ /* 0x000ea20000000c00 */
[----:B------:R-:W-:Y:S01]  /*2540*/  UISETP.GE.AND UP0, UPT, UR45, 0x1, UPT ;  /* 0x000000012d00788c */ /* 0x000fe2000bf06270 */
[----:B------:R-:W-:Y:S01]  /*2550*/  @!PT LDS RZ, [RZ] ;  /* 0x00000000fffff984 */ /* 0x000fe20000000800 */
[----:B------:R-:W-:Y:S01]  /*2560*/  @!PT LDS RZ, [RZ] ;  /* 0x00000000fffff984 */ /* 0x000fe20000000800 */
[----:B------:R-:W-:Y:S01]  /*2570*/  @!PT LDS RZ, [RZ] ;  /* 0x00000000fffff984 */ /* 0x000fe20000000800 */
[----:B------:R-:W-:Y:S01]  /*2580*/  @!PT LDS RZ, [RZ] ;  /* 0x00000000fffff984 */ /* 0x000fe20000000800 */
[----:B------:R3:W-:Y:S06]  /*2590*/  MEMBAR.ALL.CTA ;  /* 0x0000000000007992 */ /* 0x0007ec0000008000 */
[----:B---3--:R-:W3:Y:S01]  /*25a0*/  FENCE.VIEW.ASYNC.S ;  /* 0x00000000000073c6 */ /* 0x008ee20000000000 */
[----:B--2---:R-:W-:-:S13]  /*25b0*/  LOP3.LUT P0, RZ, R6, 0x1, RZ, 0xc0, !PT ;  /* 0x0000000106ff7812 */ /* 0x004fda000780c0ff */
[----:B---3--:R-:W-:Y:S01]  /*25c0*/  VOTEU.ANY UP1, P0 ;  /* 0x0000000000ff7886 */ /* 0x008fe20000020100 */
[----:B------:R-:W-:-:S13]  /*25d0*/  PLOP3.LUT P0, PT, PT, PT, UP1, 0x80, 0x8 ;  /* 0x000000000008781c */ /* 0x000fda0003f0f018 */
[----:B-1----:R-:W-:Y:S02]  /*25e0*/  @P0 LOP3.LUT R0, R5, 0xffff, RZ, 0xc0, !PT ;  /* 0x0000ffff05000812 */ /* 0x002fe400078ec0ff */
[----:B------:R-:W-:Y:S02]  /*25f0*/  @P0 MOV R2, R4 ;  /* 0x0000000400020202 */ /* 0x000fe40000000f00 */
[----:B------:R-:W-:Y:S01]  /*2600*/  @P0 R2UR UR5, R0 ;  /* 0x00000000000502ca */ /* 0x000fe200000e0000 */
[----:B------:R-:W-:Y:S01]  /*2610*/  VIADD R0, R3, 0x90 ;  /* 0x0000009003007836 */ /* 0x000fe20000000000 */
[----:B------:R-:W-:Y:S02]  /*2620*/  @P0 SHF.R.U32.HI R4, RZ, 0x10, R5 ;  /* 0x00000010ff040819 */ /* 0x000fe40000011605 */
[----:B------:R-:W-:Y:S02]  /*2630*/  @P0 R2UR UR8, R2 ;  /* 0x00000000020802ca */ /* 0x000fe400000e0000 */
[----:B------:R-:W-:-:S02]  /*2640*/  PRMT R0, RZ, 0x654, R0 ;  /* 0x00000654ff007816 */ /* 0x000fc40000000000 */
[----:B------:R-:W-:Y:S02]  /*2650*/  @P0 R2UR UR4, R4 ;  /* 0x00000000040402ca */ /* 0x000fe400000e0000 */
[----:B------:R1:W-:Y:S03]  /*2660*/  SYNCS.ARRIVE.TRANS64.RED.A1T0 RZ, [R0+URZ], RZ ;  /* 0x000000ff00ff79a7 */ /* 0x0003e600081004ff */
[----:B------:R-:W-:-:S04]  /*2670*/  @UP1 UMOV UR38, UR5 ;  /* 0x0000000500261c82 */ /* 0x000fc80008000000 */
[----:B------:R-:W-:-:S04]  /*2680*/  @UP1 UMOV UR39, UR8 ;  /* 0x0000000800271c82 */ /* 0x000fc80008000000 */
[----:B------:R-:W-:Y:S01]  /*2690*/  @UP1 UMOV UR36, UR4 ;  /* 0x0000000400241c82 */ /* 0x000fe20008000000 */
[----:B------:R-:W-:Y:S05]  /*26a0*/  BRA.U !UP0, `(.L_x_40) ;  /* 0x0000000108d47547 */ /* 0x000fea000b800000 */
[----:B------:R-:W2:Y:S01]  /*26b0*/  LDCU.128 UR12, c[0x0][0xb10] ;  /* 0x00016200ff0c77ac */ /* 0x000ea20008000c00 */
[----:B------:R-:W3:Y:S01]  /*26c0*/  LDCU UR28, c[0x0][0xb20] ;  /* 0x00016400ff1c77ac */ /* 0x000ee20008000800 */
[----:B------:R-:W4:Y:S01]  /*26d0*/  LDCU UR20, c[0x0][0xb0c] ;  /* 0x00016180ff1477ac */ /* 0x000f220008000800 */
[----:B------:R-:W1:Y:S01]  /*26e0*/  LDCU.64 UR10, c[0x0][0xb28] ;  /* 0x00016500ff0a77ac */ /* 0x000e620008000a00 */
[----:B------:R-:W-:Y:S02]  /*26f0*/  UISETP.NE.AND UP3, UPT, UR45, 0x1, UPT ;  /* 0x000000012d00788c */ /* 0x000fe4000bf65270 */
[----:B--2---:R-:W-:Y:S02]  /*2700*/  UIMAD.WIDE.U32 UR8, UR40, UR15, URZ ;  /* 0x0000000f280872a5 */ /* 0x004fe4000f8e00ff */
[----:B------:R-:W-:Y:S02]  /*2710*/  UIMAD.WIDE.U32 UR4, UR41, UR12, URZ ;  /* 0x0000000c290472a5 */ /* 0x000fe4000f8e00ff */
[----:B------:R-:W-:-:S02]  /*2720*/  UISETP.NE.AND UP0, UPT, UR14, 0x1, UPT ;  /* 0x000000010e00788c */ /* 0x000fc4000bf05270 */
[----:B------:R-:W-:Y:S01]  /*2730*/  UIMAD.WIDE.U32 UR22, UR38, UR15, URZ ;  /* 0x0000000f261672a5 */ /* 0x000fe2000f8e00ff */
[----:B------:R-:W-:Y:S02]  /*2740*/  UMOV UR8, UR9 ;  /* 0x0000000900087c82 */ /* 0x000fe40008000000 */
[----:B------:R-:W-:Y:S01]  /*2750*/  UMOV UR4, UR5 ;  /* 0x0000000500047c82 */ /* 0x000fe20008000000 */
[----:B---3--:R-:W-:Y:S02]  /*2760*/  USHF.R.U32.HI UR8, URZ, UR28, UR8 ;  /* 0x0000001cff087299 */ /* 0x008fe40008011608 */
[----:B----4-:R-:W-:Y:S02]  /*2770*/  UISETP.NE.AND UP2, UPT, UR20, 0x1, UPT ;  /* 0x000000011400788c */ /* 0x010fe4000bf45270 */
[----:B------:R-:W-:Y:S02]  /*2780*/  USHF.R.U32.HI UR4, URZ, UR13, UR4 ;  /* 0x0000000dff047299 */ /* 0x000fe40008011604 */
[----:B------:R-:W-:-:S02]  /*2790*/  USEL UR5, UR40, UR8, !UP0 ;  /* 0x0000000828057287 */ /* 0x000fc4000c000000 */
[----:B------:R-:W-:Y:S02]  /*27a0*/  USEL UR8, UR41, UR4, !UP2 ;  /* 0x0000000429087287 */ /* 0x000fe4000d000000 */
[----:B-1----:R-:W-:Y:S01]  /*27b0*/  UIMAD.WIDE.U32 UR16, UR5, UR10, URZ ;  /* 0x0000000a051072a5 */ /* 0x002fe2000f8e00ff */
[----:B------:R-:W-:Y:S01]  /*27c0*/  UMOV UR4, UR23 ;  /* 0x0000001700047c82 */ /* 0x000fe20008000000 */
[----:B------:R-:W-:Y:S02]  /*27d0*/  UIMAD.WIDE.U32 UR18, UR39, UR12, URZ ;  /* 0x0000000c271272a5 */ /* 0x000fe4000f8e00ff */
[----:B------:R-:W-:-:S03]  /*27e0*/  UIMAD.WIDE.U32 UR22, UR8, UR10, URZ ;  /* 0x0000000a081672a5 */ /* 0x000fc6000f8e00ff */
[----:B------:R-:W-:Y:S01]  /*27f0*/  UMOV UR16, UR17 ;  /* 0x0000001100107c82 */ /* 0x000fe20008000000 */
[----:B------:R-:W-:Y:S02]  /*2800*/  USHF.R.U32.HI UR4, URZ, UR28, UR4 ;  /* 0x0000001cff047299 */ /* 0x000fe40008011604 */
[----:B------:R-:W-:Y:S01]  /*2810*/  @UP3 USHF.R.U32.HI UR5, URZ, UR11, UR16 ;  /* 0x0000000bff053299 */ /* 0x000fe20008011610 */
[----:B------:R-:W-:Y:S01]  /*2820*/  UMOV UR18, UR19 ;  /* 0x0000001300127c82 */ /* 0x000fe20008000000 */
[----:B------:R-:W-:Y:S01]  /*2830*/  UMOV UR22, UR23 ;  /* 0x0000001700167c82 */ /* 0x000fe20008000000 */
[----:B------:R-:W-:Y:S02]  /*2840*/  USHF.R.U32.HI UR13, URZ, UR13, UR18 ;  /* 0x0000000dff0d7299 */ /* 0x000fe40008011612 */
[----:B------:R-:W-:Y:S02]  /*2850*/  USEL UR4, UR38, UR4, !UP0 ;  /* 0x0000000426047287 */ /* 0x000fe4000c000000 */
[----:B------:R-:W-:-:S02]  /*2860*/  @UP3 USHF.R.U32.HI UR8, URZ, UR11, UR22 ;  /* 0x0000000bff083299 */ /* 0x000fc40008011616 */
[----:B------:R-:W-:Y:S02]  /*2870*/  UIMAD UR9, UR45, UR5, URZ ;  /* 0x000000052d0972a4 */ /* 0x000fe4000f8e02ff */
[----:B------:R-:W-:Y:S02]  /*2880*/  USEL UR5, UR39, UR13, !UP2 ;  /* 0x0000000d27057287 */ /* 0x000fe4000d000000 */
[----:B------:R-:W-:Y:S02]  /*2890*/  UIMAD UR12, UR45, UR8, URZ ;  /* 0x000000082d0c72a4 */ /* 0x000fe4000f8e02ff */
[----:B------:R-:W-:Y:S02]  /*28a0*/  UISETP.GE.AND UP0, UPT, UR4, UR9, UPT ;  /* 0x000000090400728c */ /* 0x000fe4000bf06270 */
[----:B------:R-:W-:Y:S02]  /*28b0*/  UIMAD.WIDE.U32 UR16, UR4, UR10, URZ ;  /* 0x0000000a041072a5 */ /* 0x000fe4000f8e00ff */
[----:B------:R-:W-:-:S02]  /*28c0*/  UISETP.GE.OR UP0, UPT, UR5, UR12, UP0 ;  /* 0x0000000c0500728c */ /* 0x000fc40008706670 */
        /* <DEDUP_REMOVED lines=19> */
.L_x_40:
[----:B------:R-:W2:Y:S02]  /*2a00*/  LDCU UR4, c[0x0][0xb30] ;  /* 0x00016600ff0477ac */ /* 0x000ea40008000800 */
[----:B--2---:R-:W-:-:S09]  /*2a10*/  UISETP.NE.AND UP0, UPT, UR4, 0x1, UPT ;  /* 0x000000010400788c */ /* 0x004fd2000bf05270 */
[----:B------:R-:W-:Y:S05]  /*2a20*/  BRA.U UP0, `(.L_x_41) ;  /* 0x0000000100447547 */ /* 0x000fea000b800000 */
[----:B------:R-:W2:Y:S01]  /*2a30*/  LDCU.128 UR12, c[0x0][0xb10] ;  /* 0x00016200ff0c77ac */ /* 0x000ea20008000c00 */
[----:B------:R-:W3:Y:S01]  /*2a40*/  LDCU UR10, c[0x0][0xb0c] ;  /* 0x00016180ff0a77ac */ /* 0x000ee20008000800 */
[----:B------:R-:W4:Y:S01]  /*2a50*/  LDCU UR11, c[0x0][0xb20] ;  /* 0x00016400ff0b77ac */ /* 0x000f220008000800 */
[----:B--2---:R-:W-:Y:S02]  /*2a60*/  UIMAD.WIDE.U32 UR8, UR39, UR12, URZ ;  /* 0x0000000c270872a5 */ /* 0x004fe4000f8e00ff */
[----:B------:R-:W-:Y:S02]  /*2a70*/  UIMAD.WIDE.U32 UR4, UR38, UR15, URZ ;  /* 0x0000000f260472a5 */ /* 0x000fe4000f8e00ff */
[----:B---3--:R-:W-:Y:S02]  /*2a80*/  UISETP.NE.AND UP2, UPT, UR10, 0x1, UPT ;  /* 0x000000010a00788c */ /* 0x008fe4000bf45270 */
[----:B------:R-:W-:Y:S01]  /*2a90*/  UISETP.NE.AND UP0, UPT, UR14, 0x1, UPT ;  /* 0x000000010e00788c */ /* 0x000fe2000bf05270 */
[----:B------:R-:W-:-:S02]  /*2aa0*/  UMOV UR8, UR9 ;  /* 0x0000000900087c82 */ /* 0x000fc40008000000 */
[----:B------:R-:W-:Y:S01]  /*2ab0*/  UMOV UR4, UR5 ;  /* 0x0000000500047c82 */ /* 0x000fe20008000000 */
[----:B------:R-:W-:Y:S02]  /*2ac0*/  USHF.R.U32.HI UR13, URZ, UR13, UR8 ;  /* 0x0000000dff0d7299 */ /* 0x000fe40008011608 */
[----:B----4-:R-:W-:Y:S02]  /*2ad0*/  USHF.R.U32.HI UR4, URZ, UR11, UR4 ;  /* 0x0000000bff047299 */ /* 0x010fe40008011604 */
[----:B------:R-:W-:Y:S02]  /*2ae0*/  USEL UR5, UR39, UR13, !UP2 ;  /* 0x0000000d27057287 */ /* 0x000fe4000d000000 */
[----:B------:R-:W-:-:S04]  /*2af0*/  USEL UR4, UR38, UR4, !UP0 ;  /* 0x0000000426047287 */ /* 0x000fc8000c000000 */
[----:B------:R-:W-:Y:S02]  /*2b00*/  UIADD3 UR8, UPT, UPT, UR5, -UR4, URZ ;  /* 0x8000000405087290 */ /* 0x000fe4000fffe0ff */
[----:B------:R-:W-:Y:S02]  /*2b10*/  UIADD3 UR4, UPT, UPT, -UR5, UR4, URZ ;  /* 0x0000000405047290 */ /* 0x000fe4000fffe1ff */
[----:B------:R-:W-:Y:S02]  /*2b20*/  UIMAD UR38, UR8, UR14, UR38 ;  /* 0x0000000e082672a4 */ /* 0x000fe4000f8e0226 */
[----:B------:R-:W-:-:S12]  /*2b30*/  UIMAD UR39, UR4, UR10, UR39 ;  /* 0x0000000a042772a4 */ /* 0x000fd8000f8e0227 */
.L_x_41:
[----:B------:R-:W-:Y:S01]  /*2b40*/  VIADD R11, R11, 0x1 ;  /* 0x000000010b0b7836 */ /* 0x000fe20000000000 */
[----:B------:R-:W-:Y:S01]  /*2b50*/  R2UR UR4, R52 ;  /* 0x00000000340472ca */ /* 0x000fe200000e0000 */
[----:B------:R-:W-:Y:S01]  /*2b60*/  UIADD3 UR20, UPT, UPT, UR39, UR63, URZ ;  /* 0x0000003f27147290 */ /* 0x000fe2000fffe0ff */
[----:B------:R-:W-:Y:S02]  /*2b70*/  PLOP3.LUT P1, PT, PT, PT, PT, 0x80, 0x8 ;  /* 0x000000000008781c */ /* 0x000fe40003f2f070 */
[----:B------:R-:W-:-:S04]  /*2b80*/  ISETP.NE.AND P0, PT, R11, 0x2, PT ;  /* 0x000000020b00780c */ /* 0x000fc80003f05270 */
[----:B-1----:R-:W-:Y:S02]  /*2b90*/  SEL R0, RZ, 0x1, P0 ;  /* 0x00000001ff007807 */ /* 0x002fe40000000000 */
[----:B------:R-:W-:Y:S02]  /*2ba0*/  SEL R11, R11, RZ, P0 ;  /* 0x000000ff0b0b7207 */ /* 0x000fe40000000000 */
[----:B------:R-:W-:Y:S01]  /*2bb0*/  LOP3.LUT R10, R10, R0, RZ, 0x3c, !PT ;  /* 0x000000000a0a7212 */ /* 0x000fe200078e3cff */
[----:B------:R-:W-:Y:S01]  /*2bc0*/  UIADD3 UR28, UPT, UPT, UR38, UR4, URZ ;  /* 0x00000004261c7290 */ /* 0x000fe2000fffe0ff */
[----:B------:R-:W-:Y:S11]  /*2bd0*/  BRA.U UP1, `(.L_x_42) ;  /* 0xfffffff101047547 */ /* 0x000ff6000b83ffff */
[----:B------:R-:W-:Y:S01]  /*2be0*/  UIADD3 UR6, UPT, UPT, UR6, 0x18, URZ ;  /* 0x0000001806067890 */ /* 0x000fe2000fffe0ff */
[----:B------:R-:W-:-:S03]  /*2bf0*/  SHF.L.U32 R2, R12, 0x1f, RZ ;  /* 0x0000001f0c027819 */ /* 0x000fc600000006ff */
[----:B------:R-:W-:-:S09]  /*2c00*/  ULEA UR4, UR7, UR6, 0x3 ;  /* 0x0000000607047291 */ /* 0x000fd2000f8e18ff */
[----:B------:R-:W1:Y:S02]  /*2c10*/  SYNCS.PHASECHK.TRANS64.TRYWAIT P0, [UR4], R2 ;  /* 0x00000002ff0075a7 */ /* 0x000e640008001104 */
[----:B-1----:R-:W-:Y:S05]  /*2c20*/  @!P0 BRA `(.L_x_43) ;  /* 0x00000064003c8947 */ /* 0x002fea0003800000 */
.L_x_153:
[----:B------:R-:W-:-:S04]  /*2c30*/  UIADD3 UR4, UPT, UPT, UR7, 0x1, URZ ;  /* 0x0000000107047890 */ /* 0x000fc8000fffe0ff */
[----:B------:R-:W-:-:S04]  /*2c40*/  UISETP.NE.AND UP0, UPT, UR4, 0x3, UPT ;  /* 0x000000030400788c */ /* 0x000fc8000bf05270 */
[----:B------:R-:W-:Y:S02]  /*2c50*/  USEL UR7, URZ, 0x1, UP0 ;  /* 0x00000001ff077887 */ /* 0x000fe40008000000 */
[----:B------:R-:W-:-:S04]  /*2c60*/  USEL UR4, UR4, URZ, UP0 ;  /* 0x000000ff04047287 */ /* 0x000fc80008000000 */
[----:B------:R-:W-:Y:S01]  /*2c70*/  ULEA UR5, UR4, UR6, 0x3 ;  /* 0x0000000604057291 */ /* 0x000fe2000f8e18ff */
[----:B------:R-:W-:-:S04]  /*2c80*/  LOP3.LUT R12, R12, UR7, RZ, 0x3c, !PT ;  /* 0x000000070c0c7c12 */ /* 0x000fc8000f8e3cff */
[----:B-1----:R-:W-:-:S04]  /*2c90*/  SHF.L.U32 R2, R12, 0x1f, RZ ;  /* 0x0000001f0c027819 */ /* 0x002fc800000006ff */
[----:B------:R-:W1:Y:S02]  /*2ca0*/  SYNCS.PHASECHK.TRANS64.TRYWAIT P0, [UR5], R2 ;  /* 0x00000002ff0075a7 */ /* 0x000e640008001105 */
[----:B-1----:R-:W-:Y:S05]  /*2cb0*/  @!P0 BRA `(.L_x_44) ;  /* 0x0000006400308947 */ /* 0x002fea0003800000 */
.L_x_155:
[----:B------:R-:W-:-:S04]  /*2cc0*/  UIADD3 UR4, UPT, UPT, UR4, 0x1, URZ ;  /* 0x0000000104047890 */ /* 0x000fc8000fffe0ff */
[----:B------:R-:W-:-:S04]  /*2cd0*/  UISETP.NE.AND UP0, UPT, UR4, 0x3, UPT ;  /* 0x000000030400788c */ /* 0x000fc8000bf05270 */
[----:B------:R-:W-:Y:S02]  /*2ce0*/  USEL UR5, URZ, 0x1, UP0 ;  /* 0x00000001ff057887 */ /* 0x000fe40008000000 */
[----:B------:R-:W-:-:S04]  /*2cf0*/  USEL UR4, UR4, URZ, UP0 ;  /* 0x000000ff04047287 */ /* 0x000fc80008000000 */
[----:B------:R-:W-:Y:S01]  /*2d00*/  ULEA UR4, UR4, UR6, 0x3 ;  /* 0x0000000604047291 */ /* 0x000fe2000f8e18ff */
[----:B-1----:R-:W-:-:S04]  /*2d10*/  LOP3.LUT R2, R12, UR5, RZ, 0x3c, !PT ;  /* 0x000000050c027c12 */ /* 0x002fc8000f8e3cff */
[----:B------:R-:W-:Y:S01]  /*2d20*/  SHF.L.U32 R2, R2, 0x1f, RZ ;  /* 0x0000001f02027819 */ /* 0x000fe200000006ff */
[----:B------:R-:W-:-:S07]  /*2d30*/  IMAD.U32 R0, RZ, RZ, UR4 ;  /* 0x00000004ff007e24 */ /* 0x000fce000f8e00ff */
.L_x_45:
[----:B-1----:R1:W2:Y:S02]  /*2d40*/  SYNCS.PHASECHK.TRANS64.TRYWAIT P0, [R0+URZ], R2 ;  /* 0x00000002000075a7 */ /* 0x0022a400080011ff */
[----:B--2---:R-:W-:Y:S05]  /*2d50*/  @!P0 NANOSLEEP.SYNCS 0x989680 ;  /* 0x009896800000895d */ /* 0x004fea0003900000 */
[----:B------:R-:W2:Y:S02]  /*2d60*/  @!P0 SYNCS.PHASECHK.TRANS64 P0, [R0+URZ], R2 ;  /* 0x00000002000085a7 */ /* 0x000ea400080010ff */
[----:B--2---:R-:W-:Y:S05]  /*2d70*/  @P0 EXIT ;  /* 0x000000000000094d */ /* 0x004fea0003800000 */
[----:B------:R-:W-:Y:S05]  /*2d80*/  BRA `(.L_x_45) ;  /* 0xfffffffc00ec7947 */ /* 0x000fea000383ffff */
.L_x_22:
[----:B------:R-:W-:-:S04]  /*2d90*/  UISETP.NE.AND UP0, UPT, UR47, URZ, UPT ;  /* 0x000000ff2f00728c */ /* 0x000fc8000bf05270 */
[----:B------:R-:W-:-:S09]  /*2da0*/  UISETP.NE.OR UP0, UPT, UR25, 0x1, UP0 ;  /* 0x000000011900788c */ /* 0x000fd20008705670 */
[----:B------:R-:W-:Y:S05]  /*2db0*/  BRA.U UP0, `(.L_x_46) ;  /* 0x0000000500487547 */ /* 0x000fea000b800000 */
[----:B------:R-:W-:Y:S01]  /*2dc0*/  ISETP.GE.U32.AND P2, PT, R0, 0x10, PT ;  /* 0x000000100000780c */ /* 0x000fe20003f46070 */
[----:B------:R-:W-:Y:S01]  /*2dd0*/  IMAD.MOV.U32 R12, RZ, RZ, 0x1 ;  /* 0x00000001ff0c7424 */ /* 0x000fe200078e00ff */
[----:B------:R-:W-:Y:S02]  /*2de0*/  CS2R R10, SRZ ;  /* 0x00000000000a7805 */ /* 0x000fe4000001ff00 */
[----:B------:R-:W-:Y:S01]  /*2df0*/  CS2R R8, SRZ ;  /* 0x0000000000087805 */ /* 0x000fe2000001ff00 */
[----:B------:R-:W-:Y:S01]  /*2e00*/  UMOV UR6, 0x400 ;  /* 0x0000040000067882 */ /* 0x000fe20000000000 */
[----:B------:R-:W-:Y:S01]  /*2e10*/  UMOV UR5, URZ ;  /* 0x000000ff00057c82 */ /* 0x000fe20008000000 */
[----:B------:R-:W-:-:S12]  /*2e20*/  ULEA UR6, UR47, UR6, 0x18 ;  /* 0x000000062f067291 */ /* 0x000fd8000f8ec0ff */
.L_x_50:
[----:B------:R-:W-:Y:S02]  /*2e30*/  LEA R2, R8, UR6, 0x3 ;  /* 0x0000000608027c11 */ /* 0x000fe4000f8e18ff */
[----:B------:R-:W-:-:S03]  /*2e40*/  SHF.L.U32 R4, R9, 0x1f, RZ ;  /* 0x0000001f09047819 */ /* 0x000fc600000006ff */
[----:B------:R-:W-:Y:S01]  /*2e50*/  VIADD R5, R2, 0xf0 ;  /* 0x000000f002057836 */ /* 0x000fe20000000000 */
[----:B------:R-:W1:Y:S02]  /*2e60*/  SYNCS.PHASECHK.TRANS64.TRYWAIT P0, [R2+URZ+0xe0], R4 ;  /* 0x0000e004020075a7 */ /* 0x000e6400080011ff */
[----:B-1----:R-:W-:Y:S05]  /*2e70*/  @!P0 BRA `(.L_x_47) ;  /* 0x0000006000d88947 */ /* 0x002fea0003800000 */
.L_x_156:
[----:B------:R-:W-:Y:S01]  /*2e80*/  ULEA UR4, UR5, UR6, 0x3 ;  /* 0x0000000605047291 */ /* 0x000fe2000f8e18ff */
[----:B-1----:R-:W-:Y:S01]  /*2e90*/  PRMT R2, RZ, 0x654, R5 ;  /* 0x00000654ff027816 */ /* 0x002fe20000000005 */
[----:B------:R-:W-:Y:S01]  /*2ea0*/  @!P2 IMAD.MOV.U32 R4, RZ, RZ, 0x10 ;  /* 0x00000010ff04a424 */ /* 0x000fe200078e00ff */
[----:B------:R-:W-:Y:S01]  /*2eb0*/  SHF.L.U32 R5, R12, 0x1f, RZ ;  /* 0x0000001f0c057819 */ /* 0x000fe200000006ff */
[----:B------:R-:W-:Y:S01]  /*2ec0*/  UIADD3 UR7, UPT, UPT, UR4, 0x80, URZ ;  /* 0x0000008004077890 */ /* 0x000fe2000fffe0ff */
[----:B------:R1:W-:Y:S05]  /*2ed0*/  SYNCS.ARRIVE.TRANS64.RED.A1T0 RZ, [R2+URZ], RZ ;  /* 0x000000ff02ff79a7 */ /* 0x0003ea00081004ff */
[----:B------:R-:W-:Y:S01]  /*2ee0*/  IMAD.U32 R6, RZ, RZ, UR7 ;  /* 0x00000007ff067e24 */ /* 0x000fe2000f8e00ff */
[----:B------:R-:W2:Y:S04]  /*2ef0*/  SYNCS.PHASECHK.TRANS64.TRYWAIT P0, [UR4+0x90], R5 ;  /* 0x00009005ff0075a7 */ /* 0x000ea80008001104 */
[----:B------:R-:W-:Y:S01]  /*2f00*/  PRMT R6, R0, 0x654, R6 ;  /* 0x0000065400067816 */ /* 0x000fe20000000006 */
[----:B-12---:R-:W-:Y:S06]  /*2f10*/  @!P0 BRA `(.L_x_48) ;  /* 0x0000006000c48947 */ /* 0x006fec0003800000 */
.L_x_158:
[----:B------:R-:W-:Y:S01]  /*2f20*/  ULEA UR8, UR5, UR6, 0x4 ;  /* 0x0000000605087291 */ /* 0x000fe2000f8e20ff */
[----:B------:R-:W-:Y:S01]  /*2f30*/  SEL R3, R6, R3, !P2 ;  /* 0x0000000306037207 */ /* 0x000fe20005000000 */
[----:B------:R-:W-:Y:S01]  /*2f40*/  UIADD3 UR9, UPT, UPT, UR4, 0x80, URZ ;  /* 0x0000008004097890 */ /* 0x000fe2000fffe0ff */
[----:B-1----:R-:W-:Y:S01]  /*2f50*/  LEA R2, R11, UR6, 0x3 ;  /* 0x000000060b027c11 */ /* 0x002fe2000f8e18ff */
[----:B------:R-:W-:Y:S01]  /*2f60*/  UIADD3 UR8, UPT, UPT, UR8, 0x110, URZ ;  /* 0x0000011008087890 */ /* 0x000fe2000fffe0ff */
[----:B------:R1:W-:Y:S01]  /*2f70*/  @!P2 SYNCS.ARRIVE.TRANS64.RED RZ, [R3+URZ], R4 ;  /* 0x0000000403ffa9a7 */ /* 0x0003e200080004ff */
[----:B------:R-:W-:Y:S01]  /*2f80*/  UIADD3 UR4, UPT, UPT, UR5, 0x1, URZ ;  /* 0x0000000105047890 */ /* 0x000fe2000fffe0ff */
[----:B------:R-:W-:-:S03]  /*2f90*/  VIADD R8, R8, 0x1 ;  /* 0x0000000108087836 */ /* 0x000fc60000000000 */
[----:B------:R-:W-:Y:S02]  /*2fa0*/  UISETP.NE.AND UP0, UPT, UR4, 0x2, UPT ;  /* 0x000000020400788c */ /* 0x000fe4000bf05270 */
[----:B------:R-:W-:Y:S01]  /*2fb0*/  ISETP.NE.AND P0, PT, R8, 0x2, PT ;  /* 0x000000020800780c */ /* 0x000fe20003f05270 */
[----:B------:R-:W-:Y:S06]  /*2fc0*/  UGETNEXTWORKID.BROADCAST [UR8], [UR9] ;  /* 0x00000000080073ca */ /* 0x000fec0008000100 */
[----:B------:R-:W-:Y:S02]  /*2fd0*/  USEL UR7, URZ, 0x1, UP0 ;  /* 0x00000001ff077887 */ /* 0x000fe40008000000 */
[----:B------:R-:W-:-:S04]  /*2fe0*/  USEL UR5, UR4, URZ, UP0 ;  /* 0x000000ff04057287 */ /* 0x000fc80008000000 */
[----:B------:R-:W-:Y:S02]  /*2ff0*/  LOP3.LUT R12, R12, UR7, RZ, 0x3c, !PT ;  /* 0x000000070c0c7c12 */ /* 0x000fe4000f8e3cff */
[----:B-1----:R-:W-:-:S04]  /*3000*/  SHF.L.U32 R4, R10, 0x1f, RZ ;  /* 0x0000001f0a047819 */ /* 0x002fc800000006ff */
[----:B------:R-:W1:Y:S02]  /*3010*/  SYNCS.PHASECHK.TRANS64.TRYWAIT P1, [R2+URZ+0x80], R4 ;  /* 0x00008004020075a7 */ /* 0x000e6400080211ff */
[----:B-1----:R-:W-:Y:S05]  /*3020*/  @!P1 BRA `(.L_x_49) ;  /* 0x0000006000989947 */ /* 0x002fea0003800000 */
.L_x_159:
[C---:B-1----:R-:W-:Y:S01]  /*3030*/  LEA R4, R11.reuse, UR6, 0x4 ;  /* 0x000000060b047c11 */ /* 0x042fe2000f8e20ff */
[----:B------:R-:W-:Y:S01]  /*3040*/  VIADD R2, R2, 0x90 ;  /* 0x0000009002027836 */ /* 0x000fe20000000000 */
[----:B------:R-:W-:Y:S01]  /*3050*/  SEL R8, R8, RZ, P0 ;  /* 0x000000ff08087207 */ /* 0x000fe20000000000 */
[----:B------:R-:W-:-:S03]  /*3060*/  VIADD R11, R11, 0x1 ;  /* 0x000000010b0b7836 */ /* 0x000fc60000000000 */
[----:B------:R-:W1:Y:S01]  /*3070*/  LDS.128 R4, [R4+0x110] ;  /* 0x0001100004047984 */ /* 0x000e620000000c00 */
[----:B------:R-:W-:Y:S02]  /*3080*/  PRMT R2, RZ, 0x654, R2 ;  /* 0x00000654ff027816 */ /* 0x000fe40000000002 */
[C---:B------:R-:W-:Y:S01]  /*3090*/  ISETP.NE.AND P1, PT, R11.reuse, 0x2, PT ;  /* 0x000000020b00780c */ /* 0x040fe20003f25270 */
[----:B------:R-:W-:Y:S01]  /*30a0*/  @!PT LDS RZ, [RZ] ;  /* 0x00000000fffff984 */ /* 0x000fe20000000800 */
[----:B------:R-:W-:Y:S01]  /*30b0*/  @!PT LDS RZ, [RZ] ;  /* 0x00000000fffff984 */ /* 0x000fe20000000800 */
[----:B------:R-:W-:Y:S01]  /*30c0*/  @!PT LDS RZ, [RZ] ;  /* 0x00000000fffff984 */ /* 0x000fe20000000800 */
[----:B------:R-:W-:Y:S01]  /*30d0*/  @!PT LDS RZ, [RZ] ;  /* 0x00000000fffff984 */ /* 0x000fe20000000800 */
[----:B------:R2:W-:Y:S06]  /*30e0*/  MEMBAR.ALL.CTA ;  /* 0x0000000000007992 */ /* 0x0005ec0000008000 */
[----:B--2---:R-:W2:Y:S01]  /*30f0*/  FENCE.VIEW.ASYNC.S ;  /* 0x00000000000073c6 */ /* 0x004ea20000000000 */
[----:B------:R-:W-:Y:S01]  /*3100*/  SEL R11, R11, RZ, P1 ;  /* 0x000000ff0b0b7207 */ /* 0x000fe20000800000 */
[----:B--2---:R2:W-:Y:S01]  /*3110*/  SYNCS.ARRIVE.TRANS64.RED.A1T0 RZ, [R2+URZ], RZ ;  /* 0x000000ff02ff79a7 */ /* 0x0045e200081004ff */
[----:B-1----:R-:W-:-:S02]  /*3120*/  LOP3.LUT P3, RZ, R6, 0x1, RZ, 0xc0, !PT ;  /* 0x0000000106ff7812 */ /* 0x002fc4000786c0ff */
[----:B------:R-:W-:-:S04]  /*3130*/  SEL R4, RZ, 0x1, P1 ;  /* 0x00000001ff047807 */ /* 0x000fc80000800000 */
[----:B------:R-:W-:Y:S02]  /*3140*/  LOP3.LUT R10, R10, R4, RZ, 0x3c, !PT ;  /* 0x000000040a0a7212 */ /* 0x000fe400078e3cff */
[----:B--2---:R-:W-:-:S04]  /*3150*/  SEL R2, RZ, 0x1, P0 ;  /* 0x00000001ff027807 */ /* 0x004fc80000000000 */
[----:B------:R-:W-:Y:S01]  /*3160*/  LOP3.LUT R9, R9, R2, RZ, 0x3c, !PT ;  /* 0x0000000209097212 */ /* 0x000fe200078e3cff */
[----:B------:R-:W-:Y:S06]  /*3170*/  @P3 BRA `(.L_x_50) ;  /* 0xfffffffc002c3947 */ /* 0x000fec000383ffff */
[----:B------:R-:W-:Y:S01]  /*3180*/  ULEA UR4, UR5, UR6, 0x3 ;  /* 0x0000000605047291 */ /* 0x000fe2000f8e18ff */
[----:B------:R-:W-:-:S08]  /*3190*/  SHF.L.U32 R2, R12, 0x1f, RZ ;  /* 0x0000001f0c027819 */ /* 0x000fd000000006ff */
[----:B------:R-:W1:Y:S02]  /*31a0*/  SYNCS.PHASECHK.TRANS64 P0, [UR4+0x90], R2 ;  /* 0x00009002ff0075a7 */ /* 0x000e640008001004 */
[----:B-1----:R-:W-:Y:S05]  /*31b0*/  @P0 BRA `(.L_x_51) ;  /* 0x0000000000080947 */ /* 0x002fea0003800000 */
[----:B------:R-:W1:Y:S02]  /*31c0*/  SYNCS.PHASECHK.TRANS64.TRYWAIT P0, [UR4+0x90], R2 ;  /* 0x00009002ff0075a7 */ /* 0x000e640008001104 */
[----:B-1----:R-:W-:Y:S05]  /*31d0*/  @!P0 BRA `(.L_x_52) ;  /* 0x0000006000408947 */ /* 0x002fea0003800000 */
.L_x_51:
[----:B------:R-:W-:-:S04]  /*31e0*/  UIADD3 UR7, UPT, UPT, UR5, 0x1, URZ ;  /* 0x0000000105077890 */ /* 0x000fc8000fffe0ff */
[----:B------:R-:W-:-:S04]  /*31f0*/  UISETP.NE.AND UP0, UPT, UR7, 0x2, UPT ;  /* 0x000000020700788c */ /* 0x000fc8000bf05270 */
[----:B------:R-:W-:Y:S02]  /*3200*/  USEL UR8, URZ, 0x1, UP0 ;  /* 0x00000001ff087887 */ /* 0x000fe40008000000 */
[----:B------:R-:W-:-:S04]  /*3210*/  USEL UR7, UR7, URZ, UP0 ;  /* 0x000000ff07077287 */ /* 0x000fc80008000000 */
[----:B------:R-:W-:Y:S01]  /*3220*/  ULEA UR7, UR7, UR6, 0x3 ;  /* 0x0000000607077291 */ /* 0x000fe2000f8e18ff */
[----:B-1----:R-:W-:-:S04]  /*3230*/  LOP3.LUT R2, R12, UR8, RZ, 0x3c, !PT ;  /* 0x000000080c027c12 */ /* 0x002fc8000f8e3cff */
[----:B------:R-:W-:-:S04]  /*3240*/  SHF.L.U32 R0, R2, 0x1f, RZ ;  /* 0x0000001f02007819 */ /* 0x000fc800000006ff */
[----:B------:R-:W1:Y:S02]  /*3250*/  SYNCS.PHASECHK.TRANS64 P0, [UR7+0x90], R0 ;  /* 0x00009000ff0075a7 */ /* 0x000e640008001007 */
[----:B-1----:R-:W-:Y:S05]  /*3260*/  @P0 EXIT ;  /* 0x000000000000094d */ /* 0x002fea0003800000 */
[----:B------:R-:W-:Y:S02]  /*3270*/  SHF.L.U32 R2, R2, 0x1f, RZ ;  /* 0x0000001f02027819 */ /* 0x000fe400000006ff */
[----:B------:R-:W-:-:S07]  /*3280*/  MOV R0, UR7 ;  /* 0x0000000700007c02 */ /* 0x000fce0008000f00 */
.L_x_53:
[----:B-1----:R1:W2:Y:S02]  /*3290*/  SYNCS.PHASECHK.TRANS64.TRYWAIT P0, [R0+URZ+0x90], R2 ;  /* 0x00009002000075a7 */ /* 0x0022a400080011ff */
[----:B--2---:R-:W-:Y:S05]  /*32a0*/  @!P0 NANOSLEEP.SYNCS 0x989680 ;  /* 0x009896800000895d */ /* 0x004fea0003900000 */
[----:B------:R-:W2:Y:S02]  /*32b0*/  @!P0 SYNCS.PHASECHK.TRANS64 P0, [R0+URZ+0x90], R2 ;  /* 0x00009002000085a7 */ /* 0x000ea400080010ff */
[----:B--2---:R-:W-:Y:S05]  /*32c0*/  @P0 EXIT ;  /* 0x000000000000094d */ /* 0x004fea0003800000 */
[----:B------:R-:W-:Y:S05]  /*32d0*/  BRA `(.L_x_53) ;  /* 0xfffffffc00ec7947 */ /* 0x000fea000383ffff */
.L_x_46:
[----:B------:R-:W-:Y:S05]  /*32e0*/  BRA.U UP4, `(.L_x_54) ;  /* 0x0000001104d47547 */ /* 0x000fea000b800000 */
[----:B------:R-:W-:Y:S01]  /*32f0*/  UMOV UR4, 0x40 ;  /* 0x0000004000047882 */ /* 0x000fe20000000000 */
[----:B------:R-:W-:Y:S01]  /*3300*/  NOP ;  /* 0x0000000000007918 */ /* 0x000fe20000000000 */
[----:B------:R-:W-:Y:S01]  /*3310*/  ULEA UR5, UR47, UR4, 0x18 ;  /* 0x000000042f057291 */ /* 0x000fe2000f8ec0ff */
[----:B------:R-:W-:Y:S02]  /*3320*/  UMOV UR6, 0x400 ;  /* 0x0000040000067882 */ /* 0x000fe40000000000 */
[----:B------:R-:W-:-:S06]  /*3330*/  ULEA UR6, UR47, UR6, 0x18 ;  /* 0x000000062f067291 */ /* 0x000fcc000f8ec0ff */
[----:B------:R-:W1:Y:S02]  /*3340*/  LDS.U8 R0, [UR5+0x1c] ;  /* 0x00001c05ff007984 */ /* 0x000e640008000000 */
[----:B-1----:R-:W-:-:S13]  /*3350*/  ISETP.NE.AND P0, PT, R0, RZ, PT ;  /* 0x000000ff0000720c */ /* 0x002fda0003f05270 */
[----:B------:R-:W-:Y:S05]  /*3360*/  @P0 BRA `(.L_x_55) ;  /* 0x0000000400080947 */ /* 0x000fea0003800000 */
[----:B------:R-:W-:Y:S02]  /*3370*/  UISETP.NE.U32.AND UP1, UPT, UR46, 0x1, UPT ;  /* 0x000000012e00788c */ /* 0x000fe4000bf25070 */
[----:B------:R-:W-:-:S07]  /*3380*/  UIADD3 UR7, UPT, UPT, UR5, 0x8, URZ ;  /* 0x0000000805077890 */ /* 0x000fce000fffe0ff */
[----:B------:R-:W-:Y:S05]  /*3390*/  BRA.U !UP1, `(.L_x_56) ;  /* 0x00000001099c7547 */ /* 0x000fea000b800000 */
[----:B------:R-:W-:Y:S01]  /*33a0*/  ELECT P0, URZ, PT ;  /* 0x0000000000ff782f */ /* 0x000fe20003800000 */
[----:B------:R-:W-:-:S12]  /*33b0*/  BSSY B0, `(.L_x_56) ;  /* 0x0000025000007945 */ /* 0x000fd80003800000 */
[----:B------:R-:W-:Y:S05]  /*33c0*/  @!P0 BRA `(.L_x_57) ;  /* 0x00000000008c8947 */ /* 0x000fea0003800000 */
[----:B------:R-:W-:-:S05]  /*33d0*/  UMOV UR4, 0x10 ;  /* 0x0000001000047882 */ /* 0x000fca0000000000 */
[----:B------:R-:W-:Y:S04]  /*33e0*/  DEPBAR.LE SB1, 0x36 ;  /* 0x00009d800000791a */ /* 0x000fe80000000000 */
[----:B------:R-:W1:Y:S02]  /*33f0*/  UTCATOMSWS.2CTA.FIND_AND_SET.ALIGN UP0, UR4, UR4 ;  /* 0x00000004000475e3 */ /* 0x000e640008200800 */
[----:B-1----:R-:W-:Y:S01]  /*3400*/  MOV R10, UR4 ;  /* 0x00000004000a7c02 */ /* 0x002fe20008000f00 */
[----:B------:R-:W-:Y:S06]  /*3410*/  BRA.U UP0, `(.L_x_58) ;  /* 0x0000000100187547 */ /* 0x000fec000b800000 */
.L_x_59:
[----:B------:R-:W-:Y:S05]  /*3420*/  NANOSLEEP 0x64 ;  /* 0x000000640000795d */ /* 0x000fea0003800000 */
[----:B------:R-:W-:-:S05]  /*3430*/  UMOV UR4, 0x10 ;  /* 0x0000001000047882 */ /* 0x000fca0000000000 */
[----:B------:R-:W-:Y:S04]  /*3440*/  DEPBAR.LE SB1, 0x36 ;  /* 0x00009d800000791a */ /* 0x000fe80000000000 */
[----:B------:R-:W1:Y:S02]  /*3450*/  UTCATOMSWS.2CTA.FIND_AND_SET.ALIGN UP0, UR4, UR4 ;  /* 0x00000004000475e3 */ /* 0x000e640008200800 */
[----:B-1----:R-:W-:Y:S01]  /*3460*/  MOV R10, UR4 ;  /* 0x00000004000a7c02 */ /* 0x002fe20008000f00 */
[----:B------:R-:W-:Y:S05]  /*3470*/  BRA.U !UP0, `(.L_x_59) ;  /* 0xfffffffd08e87547 */ /* 0x000fea000b83ffff */
.L_x_58:
[----:B------:R-:W1:Y:S01]  /*3480*/  LDS R6, [UR5+0x10] ;  /* 0x00001005ff067984 */ /* 0x000e620008000800 */
[----:B------:R-:W-:Y:S01]  /*3490*/  IMAD.U32 R0, RZ, RZ, UR6 ;  /* 0x00000006ff007e24 */ /* 0x000fe2000f8e00ff */
[----:B------:R-:W-:-:S03]  /*34a0*/  MOV R4, UR48 ;  /* 0x0000003000047c02 */ /* 0x000fc60008000f00 */
[----:B------:R-:W-:Y:S01]  /*34b0*/  VIADD R0, R0, 0x130 ;  /* 0x0000013000007836 */ /* 0x000fe20000000000 */
[----:B-1----:R-:W-:-:S04]  /*34c0*/  SHF.L.U32 R6, R6, 0x1f, RZ ;  /* 0x0000001f06067819 */ /* 0x002fc800000006ff */
[----:B------:R-:W1:Y:S02]  /*34d0*/  SYNCS.PHASECHK.TRANS64.TRYWAIT P0, [UR5+0x8], R6 ;  /* 0x00000806ff0075a7 */ /* 0x000e640008001105 */
[----:B-1----:R-:W-:Y:S05]  /*34e0*/  @P0 BRA `(.L_x_60) ;  /* 0x0000000000080947 */ /* 0x002fea0003800000 */
[----:B------:R-:W1:Y:S02]  /*34f0*/  SYNCS.PHASECHK.TRANS64.TRYWAIT P0, [UR5+0x8], R6 ;  /* 0x00000806ff0075a7 */ /* 0x000e640008001105 */
[----:B-1----:R-:W-:Y:S05]  /*3500*/  @!P0 BRA `(.L_x_61) ;  /* 0x0000005c008c8947 */ /* 0x002fea0003800000 */
.L_x_60:
[----:B------:R-:W-:Y:S01]  /*3510*/  PRMT R4, R4, 0x654, R0 ;  /* 0x0000065404047816 */ /* 0x000fe20000000000 */
[----:B------:R-:W-:Y:S01]  /*3520*/  HFMA2 R0, -RZ, RZ, 0, 5.9604644775390625e-08 ;  /* 0x00000001ff007431 */ /* 0x000fe200000001ff */
[----:B------:R-:W-:Y:S01]  /*3530*/  UPRMT UR4, UR48, 0x654, UR7 ;  /* 0x0000065430047896 */ /* 0x000fe20008000007 */
[----:B------:R-:W-:Y:S02]  /*3540*/  IMAD.MOV.U32 R8, RZ, RZ, 0xffff ;  /* 0x0000ffffff087424 */ /* 0x000fe400078e00ff */
[----:B-1----:R-:W-:Y:S02]  /*3550*/  IMAD.MOV.U32 R6, RZ, RZ, 0x4 ;  /* 0x00000004ff067424 */ /* 0x002fe400078e00ff */
[----:B------:R-:W-:Y:S01]  /*3560*/  IMAD.SHL.U32 R9, R10, 0x20, RZ ;  /* 0x000000200a097824 */ /* 0x000fe200078e00ff */
[----:B------:R-:W-:Y:S02]  /*3570*/  MOV R5, UR4 ;  /* 0x0000000400057c02 */ /* 0x000fe40008000f00 */
[-C--:B------:R-:W-:Y:S01]  /*3580*/  SHF.L.U32 R8, R8, R10.reuse, RZ ;  /* 0x0000000a08087219 */ /* 0x080fe200000006ff */
[----:B------:R1:W-:Y:S01]  /*3590*/  SYNCS.ARRIVE.TRANS64.RED RZ, [UR4], R6 ;  /* 0x00000006ffff79a7 */ /* 0x0003e20008000404 */
[----:B------:R-:W-:Y:S01]  /*35a0*/  SHF.L.U32 R7, R0, R10, RZ ;  /* 0x0000000a00077219 */ /* 0x000fe200000006ff */
[----:B------:R1:W-:Y:S04]  /*35b0*/  STS [UR6+0x130], R9 ;  /* 0x00013009ff007988 */ /* 0x0003e80008000806 */
[----:B------:R1:W-:Y:S04]  /*35c0*/  STAS [R4.64], R10 ;  /* 0x0000000a04007dbd */ /* 0x0003e8000c0008ff */
[----:B------:R1:W-:Y:S04]  /*35d0*/  ATOMS.OR RZ, [UR5+0x14], R8 ;  /* 0x00001408ffff798c */ /* 0x0003e8000b000005 */
[----:B------:R1:W-:Y:S04]  /*35e0*/  ATOMS.OR RZ, [UR5+0x18], R7 ;  /* 0x00001807ffff798c */ /* 0x0003e8000b000005 */
[----:B------:R1:W-:Y:S02]  /*35f0*/  ATOMS.XOR RZ, [UR5+0x10], R0 ;  /* 0x00001000ffff798c */ /* 0x0003e4000b800005 */
.L_x_57:
[----:B------:R-:W-:Y:S05]  /*3600*/  BSYNC B0 ;  /* 0x0000000000007941 */ /* 0x000fea0003800000 */
.L_x_56:
[----:B------:R-:W-:Y:S05]  /*3610*/  BRA.U UP1, `(.L_x_62) ;  /* 0x00000001016c7547 */ /* 0x000fea000b800000 */
[----:B------:R-:W-:-:S03]  /*3620*/  UMOV UR4, 0xffffffff ;  /* 0xffffffff00047882 */ /* 0x000fc60000000000 */
[----:B------:R-:W-:Y:S05]  /*3630*/  BRA.DIV UR4, `(.L_x_63) ;  /* 0x0000005e04587947 */ /* 0x000fea000b800000 */
[----:B------:R-:W-:-:S13]  /*3640*/  ELECT P6, URZ, PT ;  /* 0x0000000000ff782f */ /* 0x000fda00038c0000 */
.L_x_163:
[----:B------:R-:W-:Y:S05]  /*3650*/  @!P6 BRA `(.L_x_62) ;  /* 0x00000000005ce947 */ /* 0x000fea0003800000 */
[----:B-1----:R-:W1:Y:S02]  /*3660*/  LDS R4, [UR5+0x10] ;  /* 0x00001005ff047984 */ /* 0x002e640008000800 */
[----:B-1----:R-:W-:-:S04]  /*3670*/  SHF.L.U32 R4, R4, 0x1f, RZ ;  /* 0x0000001f04047819 */ /* 0x002fc800000006ff */
[----:B------:R-:W1:Y:S02]  /*3680*/  SYNCS.PHASECHK.TRANS64.TRYWAIT P0, [UR5+0x8], R4 ;  /* 0x00000804ff0075a7 */ /* 0x000e640008001105 */
[----:B-1----:R-:W-:Y:S05]  /*3690*/  @P0 BRA `(.L_x_64) ;  /* 0x0000000000080947 */ /* 0x002fea0003800000 */
[----:B------:R-:W1:Y:S02]  /*36a0*/  SYNCS.PHASECHK.TRANS64.TRYWAIT P0, [UR5+0x8], R4 ;  /* 0x00000804ff0075a7 */ /* 0x000e640008001105 */
[----:B-1----:R-:W-:Y:S05]  /*36b0*/  @!P0 BRA `(.L_x_65) ;  /* 0x0000005c00588947 */ /* 0x002fea0003800000 */
.L_x_64:
[----:B------:R-:W2:Y:S01]  /*36c0*/  LDS R6, [UR6+0x130] ;  /* 0x00013006ff067984 */ /* 0x000ea20008000800 */
[----:B-1----:R-:W-:Y:S02]  /*36d0*/  HFMA2 R0, -RZ, RZ, 0, 5.9604644775390625e-08 ;  /* 0x00000001ff007431 */ /* 0x002fe400000001ff */
[----:B------:R-:W-:Y:S01]  /*36e0*/  IMAD.MOV.U32 R4, RZ, RZ, 0xffff ;  /* 0x0000ffffff047424 */ /* 0x000fe200078e00ff */
[----:B------:R-:W-:Y:S01]  /*36f0*/  UPRMT UR4, UR48, 0x654, UR7 ;  /* 0x0000065430047896 */ /* 0x000fe20008000007 */
[----:B--2---:R-:W-:-:S03]  /*3700*/  IMAD.SHL.U32 R5, R6, 0x20, RZ ;  /* 0x0000002006057824 */ /* 0x004fc600078e00ff */
[-C--:B------:R-:W-:Y:S02]  /*3710*/  SHF.L.U32 R4, R4, R6.reuse, RZ ;  /* 0x0000000604047219 */ /* 0x080fe400000006ff */
[----:B------:R-:W-:Y:S01]  /*3720*/  SHF.L.U32 R6, R0, R6, RZ ;  /* 0x0000000600067219 */ /* 0x000fe200000006ff */
[----:B------:R2:W-:Y:S04]  /*3730*/  STS [UR6+0x130], R5 ;  /* 0x00013005ff007988 */ /* 0x0005e80008000806 */
[----:B------:R2:W-:Y:S04]  /*3740*/  ATOMS.OR RZ, [UR5+0x14], R4 ;  /* 0x00001404ffff798c */ /* 0x0005e8000b000005 */
[----:B------:R2:W-:Y:S01]  /*3750*/  ATOMS.OR RZ, [UR5+0x18], R6 ;  /* 0x00001806ffff798c */ /* 0x0005e2000b000005 */
[----:B------:R-:W-:Y:S03]  /*3760*/  SYNCS.ARRIVE.TRANS64.RED.A1T0 RZ, [UR4], RZ ;  /* 0x000000ffffff79a7 */ /* 0x000fe60008100404 */
[----:B------:R2:W-:Y:S01]  /*3770*/  ATOMS.XOR RZ, [UR5+0x10], R0 ;  /* 0x00001000ffff798c */ /* 0x0005e2000b800005 */
[----:B------:R-:W-:Y:S05]  /*3780*/  BRA `(.L_x_62) ;  /* 0x0000000000107947 */ /* 0x000fea0003800000 */
.L_x_55:
[----:B------:R-:W-:Y:S02]  /*3790*/  MOV R0, 0xffffffff ;  /* 0xffffffff00007802 */ /* 0x000fe40000000f00 */
[----:B------:R-:W-:-:S03]  /*37a0*/  MOV R4, 0x37d0 ;  /* 0x000037d000047802 */ /* 0x000fc60000000f00 */
[----:B------:R1:W-:Y:S04]  /*37b0*/  STS [UR6+0x130], R0 ;  /* 0x00013000ff007988 */ /* 0x0003e80008000806 */
[----:B-1---5:R-:W-:Y:S05]  /*37c0*/  CALL.REL.NOINC `($__internal_1_$__cuda_sm10x_tcgen05_guardrail_trap_phase_invalid_during_alloc) ;  /* 0x00000064002c7944 */ /* 0x022fea0003c00000 */
.L_x_62:
[----:B------:R-:W-:Y:S05]  /*37d0*/  WARPSYNC.ALL ;  /* 0x0000000000007948 */ /* 0x000fea0003800000 */
[----:B------:R-:W3:Y:S01]  /*37e0*/  S2UR UR4, SR_CgaCtaId ;  /* 0x00000000000479c3 */ /* 0x000ee20000008800 */
[----:B------:R-:W-:Y:S01]  /*37f0*/  UMOV UR26, 0x400 ;  /* 0x00000400001a7882 */ /* 0x000fe20000000000 */
[----:B------:R-:W-:-:S06]  /*3800*/  NOP ;  /* 0x0000000000007918 */ /* 0x000fcc0000000000 */
[----:B------:R-:W-:Y:S06]  /*3810*/  BAR.ARV 0x6, 0xa0 ;  /* 0x0182800000007b1d */ /* 0x000fec0000002000 */
[----:B------:R-:W4:Y:S01]  /*3820*/  LDCU UR6, c[0x0][0x38c] ;  /* 0x00007180ff0677ac */ /* 0x000f220008000800 */
[----:B------:R-:W-:Y:S01]  /*3830*/  LOP3.LUT R3, R3, 0xffff, RZ, 0xc0, !PT ;  /* 0x0000ffff03037812 */ /* 0x000fe200078ec0ff */
[----:B-1----:R-:W-:Y:S01]  /*3840*/  IMAD.MOV.U32 R9, RZ, RZ, 0x1 ;  /* 0x00000001ff097424 */ /* 0x002fe200078e00ff */
[----:B------:R-:W-:Y:S01]  /*3850*/  LOP3.LUT R2, R2, 0xffff, RZ, 0xc0, !PT ;  /* 0x0000ffff02027812 */ /* 0x000fe200078ec0ff */
[----:B------:R-:W-:Y:S01]  /*3860*/  IMAD.MOV.U32 R8, RZ, RZ, RZ ;  /* 0x000000ffff087224 */ /* 0x000fe200078e00ff */
[----:B------:R-:W-:Y:S01]  /*3870*/  R2UR UR28, R3 ;  /* 0x00000000031c72ca */ /* 0x000fe200000e0000 */
[----:B------:R-:W-:Y:S01]  /*3880*/  UMOV UR32, URZ ;  /* 0x000000ff00207c82 */ /* 0x000fe20008000000 */
[----:B------:R-:W-:-:S02]  /*3890*/  R2UR UR42, R2 ;  /* 0x00000000022a72ca */ /* 0x000fc400000e0000 */
[----:B------:R-:W-:Y:S01]  /*38a0*/  CS2R R2, SRZ ;  /* 0x0000000000027805 */ /* 0x000fe2000001ff00 */
[----:B------:R-:W-:Y:S01]  /*38b0*/  UMOV UR23, URZ ;  /* 0x000000ff00177c82 */ /* 0x000fe20008000000 */
[----:B---3--:R-:W-:Y:S01]  /*38c0*/  ULEA UR26, UR4, UR26, 0x18 ;  /* 0x0000001a041a7291 */ /* 0x008fe2000f8ec0ff */
[----:B------:R-:W-:Y:S01]  /*38d0*/  UMOV UR22, URZ ;  /* 0x000000ff00167c82 */ /* 0x000fe20008000000 */
[----:B------:R-:W-:Y:S02]  /*38e0*/  UISETP.NE.AND UP3, UPT, UR46, URZ, UPT ;  /* 0x000000ff2e00728c */ /* 0x000fe4000bf65270 */
[----:B------:R-:W-:Y:S02]  /*38f0*/  UIADD3 UR4, UPT, UPT, UR26, 0x4300, URZ ;  /* 0x000043001a047890 */ /* 0x000fe4000fffe0ff */
[----:B------:R-:W-:-:S03]  /*3900*/  UIADD3 UR5, UPT, UPT, UR26, 0xa300, URZ ;  /* 0x0000a3001a057890 */ /* 0x000fc6000fffe0ff */
[----:B--2---:R-:W1:Y:S01]  /*3910*/  LDS R0, [UR26+0x130] ;  /* 0x0001301aff007984 */ /* 0x004e620008000800 */
[----:B----4-:R-:W-:Y:S02]  /*3920*/  UIADD3 UR6, UPT, UPT, UR6, 0x3f, URZ ;  /* 0x0000003f06067890 */ /* 0x010fe4000fffe0ff */
[----:B------:R-:W-:Y:S02]  /*3930*/  USHF.R.U32.HI UR4, URZ, 0x4, UR4 ;  /* 0x00000004ff047899 */ /* 0x000fe40008011604 */
[----:B------:R-:W-:Y:S02]  /*3940*/  USHF.R.S32.HI UR33, URZ, 0x1f, UR6 ;  /* 0x0000001fff217899 */ /* 0x000fe40008011406 */
[----:B------:R-:W-:Y:S02]  /*3950*/  USHF.R.U32.HI UR5, URZ, 0x4, UR5 ;  /* 0x00000004ff057899 */ /* 0x000fe40008011605 */
[----:B------:R-:W-:Y:S02]  /*3960*/  ULEA.HI UR33, UR33, UR6, URZ, 0x6 ;  /* 0x0000000621217291 */ /* 0x000fe4000f8f30ff */
[----:B------:R-:W-:-:S02]  /*3970*/  ULOP3.LUT UR29, UR4, 0x3fff, URZ, 0xc0, !UPT ;  /* 0x00003fff041d7892 */ /* 0x000fc4000f8ec0ff */
[----:B------:R-:W-:Y:S01]  /*3980*/  USHF.R.S32.HI UR33, URZ, 0x6, UR33 ;  /* 0x00000006ff217899 */ /* 0x000fe20008011421 */
[----:B------:R-:W-:Y:S01]  /*3990*/  UMOV UR40, 0x0 ;  /* 0x0000000000287882 */ /* 0x000fe20000000000 */
[----:B------:R-:W-:Y:S02]  /*39a0*/  UMOV UR41, 0x8210010 ;  /* 0x0821001000297882 */ /* 0x000fe40000000000 */
[----:B------:R-:W-:Y:S02]  /*39b0*/  UISETP.LT.AND UP0, UPT, UR33, 0x1, UPT ;  /* 0x000000012100788c */ /* 0x000fe4000bf01270 */
[----:B------:R-:W-:Y:S02]  /*39c0*/  ULOP3.LUT UR30, UR5, 0x3fff, URZ, 0xc0, !UPT ;  /* 0x00003fff051e7892 */ /* 0x000fe4000f8ec0ff */
[----:B------:R-:W-:Y:S02]  /*39d0*/  ULOP3.LUT UR29, UR29, 0x10000, URZ, 0xfc, !UPT ;  /* 0x000100001d1d7892 */ /* 0x000fe4000f8efcff */
[----:B------:R-:W-:Y:S01]  /*39e0*/  USEL UR43, UR33, 0x1, !UP0 ;  /* 0x00000001212b7887 */ /* 0x000fe2000c000000 */
[----:B------:R-:W-:Y:S01]  /*39f0*/  UMOV UR38, 0x0 ;  /* 0x0000000000267882 */ /* 0x000fe20000000000 */
[----:B------:R-:W-:Y:S01]  /*3a00*/  UMOV UR39, 0x8210010 ;  /* 0x0821001000277882 */ /* 0x000fe20000000000 */
[----:B------:R-:W-:Y:S01]  /*3a10*/  UMOV UR36, 0x0 ;  /* 0x0000000000247882 */ /* 0x000fe20000000000 */
[----:B------:R-:W-:Y:S01]  /*3a20*/  UMOV UR37, 0x8210010 ;  /* 0x0821001000257882 */ /* 0x000fe20000000000 */
[----:B------:R-:W-:Y:S01]  /*3a30*/  UMOV UR34, 0x0 ;  /* 0x0000000000227882 */ /* 0x000fe20000000000 */
[----:B------:R-:W-:Y:S01]  /*3a40*/  UMOV UR35, 0x8210010 ;  /* 0x0821001000237882 */ /* 0x000fe20000000000 */
[----:B-1----:R-:W-:-:S15]  /*3a50*/  R2UR UR44, R0 ;  /* 0x00000000002c72ca */ /* 0x002fde00000e0000 */
.L_x_73:
[C---:B------:R-:W-:Y:S02]  /*3a60*/  LEA R0, R8.reuse, UR26, 0x3 ;  /* 0x0000001a08007c11 */ /* 0x040fe4000f8e18ff */
[----:B------:R-:W-:Y:S02]  /*3a70*/  SHF.L.U32 R4, R3, 0x1f, RZ ;  /* 0x0000001f03047819 */ /* 0x000fe400000006ff */
[----:B------:R-:W-:Y:S02]  /*3a80*/  LEA R5, R8, UR26, 0x4 ;  /* 0x0000001a08057c11 */ /* 0x000fe4000f8e20ff */
[----:B------:R-:W1:Y:S02]  /*3a90*/  SYNCS.PHASECHK.TRANS64.TRYWAIT P0, [R0+URZ+0x80], R4 ;  /* 0x00008004000075a7 */ /* 0x000e6400080011ff */
[----:B-1-3--:R-:W-:Y:S05]  /*3aa0*/  @!P0 BRA `(.L_x_66) ;  /* 0x0000005800748947 */ /* 0x00afea0003800000 */
.L_x_164:
[----:B-1----:R-:W1:Y:S01]  /*3ab0*/  LDS.128 R4, [R5+0x110] ;  /* 0x0001100005047984 */ /* 0x002e620000000c00 */
[----:B------:R-:W-:Y:S02]  /*3ac0*/  VIADD R0, R0, 0x90 ;  /* 0x0000009000007836 */ /* 0x000fe40000000000 */
[----:B------:R-:W-:Y:S01]  /*3ad0*/  VIADD R8, R8, 0x1 ;  /* 0x0000000108087836 */ /* 0x000fe20000000000 */
[----:B------:R-:W-:Y:S01]  /*3ae0*/  @!PT LDS RZ, [RZ] ;  /* 0x00000000fffff984 */ /* 0x000fe20000000800 */
[----:B------:R-:W-:Y:S01]  /*3af0*/  @!PT LDS RZ, [RZ] ;  /* 0x00000000fffff984 */ /* 0x000fe20000000800 */
[----:B------:R-:W-:Y:S01]  /*3b00*/  @!PT LDS RZ, [RZ] ;  /* 0x00000000fffff984 */ /* 0x000fe20000000800 */
[----:B------:R-:W-:Y:S01]  /*3b10*/  @!PT LDS RZ, [RZ] ;  /* 0x00000000fffff984 */ /* 0x000fe20000000800 */
[----:B------:R2:W-:Y:S06]  /*3b20*/  MEMBAR.ALL.CTA ;  /* 0x0000000000007992 */ /* 0x0005ec0000008000 */
[----:B--2---:R-:W2:Y:S01]  /*3b30*/  FENCE.VIEW.ASYNC.S ;  /* 0x00000000000073c6 */ /* 0x004ea20000000000 */
[----:B------:R-:W-:-:S04]  /*3b40*/  PRMT R0, RZ, 0x654, R0 ;  /* 0x00000654ff007816 */ /* 0x000fc80000000000 */
[----:B--2---:R2:W-:Y:S01]  /*3b50*/  SYNCS.ARRIVE.TRANS64.RED.A1T0 RZ, [R0+URZ], RZ ;  /* 0x000000ff00ff79a7 */ /* 0x0045e200081004ff */
[----:B-1----:R-:W-:Y:S01]  /*3b60*/  LOP3.LUT P1, RZ, R6, 0x1, RZ, 0xc0, !PT ;  /* 0x0000000106ff7812 */ /* 0x002fe2000782c0ff */
[----:B--2---:R-:W-:-:S12]  /*3b70*/  BRA.U UP3, `(.L_x_67) ;  /* 0x0000000503087547 */ /* 0x004fd8000b800000 */
[----:B------:R-:W1:Y:S01]  /*3b80*/  LDCU UR4, c[0x0][0x38c] ;  /* 0x00007180ff0477ac */ /* 0x000e620008000800 */
[----:B------:R-:W-:Y:S02]  /*3b90*/  PLOP3.LUT P2, PT, PT, PT, PT, 0x80, 0x8 ;  /* 0x000000000008781c */ /* 0x000fe40003f4f070 */
[----:B------:R-:W-:Y:S01]  /*3ba0*/  SHF.L.U32 R4, R9, 0x1f, RZ ;  /* 0x0000001f09047819 */ /* 0x000fe200000006ff */
[----:B------:R-:W-:Y:S02]  /*3bb0*/  ULEA UR31, UR32, UR26, 0x3 ;  /* 0x0000001a201f7291 */ /* 0x000fe4000f8e18ff */
[----:B------:R-:W-:Y:S02]  /*3bc0*/  ULEA UR11, UR32, UR44, 0x6 ;  /* 0x0000002c200b7291 */ /* 0x000fe4000f8e30ff */
[----:B-1----:R-:W-:-:S06]  /*3bd0*/  UISETP.GE.AND UP0, UPT, UR4, 0x1, UPT ;  /* 0x000000010400788c */ /* 0x002fcc000bf06270 */
[----:B------:R-:W-:-:S05]  /*3be0*/  PLOP3.LUT P0, PT, PT, PT, UP0, 0x80, 0x8 ;  /* 0x000000000008781c */ /* 0x000fca0003f0f008 */
[----:B------:R-:W-:-:S08]  /*3bf0*/  @UP0 ULEA UR4, UR23, UR26, 0x3 ;  /* 0x0000001a17040291 */ /* 0x000fd0000f8e18ff */
[----:B------:R-:W-:-:S04]  /*3c00*/  @P0 SHF.L.U32 R0, R2, 0x1f, RZ ;  /* 0x0000001f02000819 */ /* 0x000fc800000006ff */
[----:B------:R1:W2:Y:S01]  /*3c10*/  @P0 SYNCS.PHASECHK.TRANS64.TRYWAIT P2, [UR4], R0 ;  /* 0x00000000ff0005a7 */ /* 0x0002a20008041104 */
[----:B------:R-:W3:Y:S02]  /*3c20*/  SYNCS.PHASECHK.TRANS64.TRYWAIT P0, [UR31+0xc0], R4 ;  /* 0x0000c004ff0075a7 */ /* 0x000ee4000800111f */
[----:B-123--:R-:W-:Y:S05]  /*3c30*/  @!P0 BRA `(.L_x_68) ;  /* 0x0000005800248947 */ /* 0x00efea0003800000 */
.L_x_166:
[----:B------:R-:W-:Y:S01]  /*3c40*/  UMOV UR27, UR22 ;  /* 0x00000016001b7c82 */ /* 0x000fe20008000000 */
[----:B------:R-:W-:Y:S05]  /*3c50*/  BRA.U !UP0, `(.L_x_69) ;  /* 0x0000000108c07547 */ /* 0x000fea000b800000 */
[----:B------:R-:W-:Y:S02]  /*3c60*/  UIADD3 UR27, UPT, UPT, UR43, UR22, URZ ;  /* 0x000000162b1b7290 */ /* 0x000fe4000fffe0ff */
[----:B------:R-:W-:Y:S01]  /*3c70*/  UPLOP3.LUT UP2, UPT, UPT, UPT, UPT, 0x40, 0x4 ;  /* 0x000000000004789c */ /* 0x000fe20003f4e870 */
[----:B------:R-:W-:Y:S01]  /*3c80*/  UMOV UR24, UR33 ;  /* 0x0000002100187c82 */ /* 0x000fe20008000000 */
[----:B------:R-:W-:-:S09]  /*3c90*/  UMOV UR10, UR23 ;  /* 0x00000017000a7c82 */ /* 0x000fd20008000000 */
.L_x_72:
[----:B--2---:R-:W-:Y:S01]  /*3ca0*/  ULEA UR5, UR10, UR26, 0x3 ;  /* 0x0000001a0a057291 */ /* 0x004fe2000f8e18ff */
[----:B---3--:R-:W-:Y:S11]  /*3cb0*/  @P2 BRA `(.L_x_70) ;  /* 0x00000000000c2947 */ /* 0x008ff60003800000 */
[----:B-1----:R-:W-:Y:S04]  /*3cc0*/  SHF.L.U32 R4, R2, 0x1f, RZ ;  /* 0x0000001f02047819 */ /* 0x002fe800000006ff */
[----:B------:R-:W1:Y:S02]  /*3cd0*/  SYNCS.PHASECHK.TRANS64.TRYWAIT P0, [UR5], R4 ;  /* 0x00000004ff0075a7 */ /* 0x000e640008001105 */
[----:B-1----:R-:W-:Y:S05]  /*3ce0*/  @!P0 BRA `(.L_x_71) ;  /* 0x0000005800108947 */ /* 0x002fea0003800000 */
.L_x_70:
[----:B------:R-:W-:Y:S01]  /*3cf0*/  UISETP.NE.AND UP0, UPT, UR24, 0x1, UPT ;  /* 0x000000011800788c */ /* 0x000fe2000bf05270 */
[----:B------:R-:W-:Y:S01]  /*3d00*/  PLOP3.LUT P2, PT, PT, PT, PT, 0x80, 0x8 ;  /* 0x000000000008781c */ /* 0x000fe20003f4f070 */
[----:B------:R-:W-:Y:S02]  /*3d10*/  UIADD3 UR4, UPT, UPT, UR10, 0x1, URZ ;  /* 0x000000010a047890 */ /* 0x000fe4000fffe0ff */
[----:B------:R-:W-:Y:S02]  /*3d20*/  UIADD3 UR25, UPT, UPT, UR5, 0x18, URZ ;  /* 0x0000001805197890 */ /* 0x000fe4000fffe0ff */
[----:B------:R-:W-:Y:S01]  /*3d30*/  UISETP.NE.AND UP1, UPT, UR4, 0x3, UPT ;  /* 0x000000030400788c */ /* 0x000fe2000bf25270 */
[----:B------:R-:W-:Y:S01]  /*3d40*/  PLOP3.LUT P0, PT, PT, PT, UP0, 0x80, 0x8 ;  /* 0x000000000008781c */ /* 0x000fe20003f0f008 */
[----:B------:R-:W-:Y:S02]  /*3d50*/  UIADD3 UR22, UPT, UPT, UR22, 0x1, URZ ;  /* 0x0000000116167890 */ /* 0x000fe4000fffe0ff */
[----:B------:R-:W-:Y:S02]  /*3d60*/  USEL UR6, URZ, 0x1, UP1 ;  /* 0x00000001ff067887 */ /* 0x000fe40008800000 */
[----:B------:R-:W-:Y:S02]  /*3d70*/  USEL UR23, UR4, URZ, UP1 ;  /* 0x000000ff04177287 */ /* 0x000fe40008800000 */
[----:B------:R-:W-:Y:S02]  /*3d80*/  UIADD3 UR24, UPT, UPT, UR24, -0x1, URZ ;  /* 0xffffffff18187890 */ /* 0x000fe4000fffe0ff */
[----:B------:R-:W-:Y:S01]  /*3d90*/  @UP0 ULEA UR4, UR23, UR26, 0x3 ;  /* 0x0000001a17040291 */ /* 0x000fe2000f8e18ff */
[----:B------:R-:W-:Y:S01]  /*3da0*/  LOP3.LUT R2, R2, UR6, RZ, 0x3c, !PT ;  /* 0x0000000602027c12 */ /* 0x000fe2000f8e3cff */
[----:B------:R-:W-:Y:S02]  /*3db0*/  ULEA UR6, UR10, UR30, 0x9 ;  /* 0x0000001e0a067291 */ /* 0x000fe4000f8e48ff */
[----:B------:R-:W-:Y:S01]  /*3dc0*/  UISETP.NE.AND UP0, UPT, UR22, UR27, UPT ;  /* 0x0000001b1600728c */ /* 0x000fe2000bf05270 */
[----:B-1----:R-:W-:Y:S01]  /*3dd0*/  @P0 SHF.L.U32 R0, R2, 0x1f, RZ ;  /* 0x0000001f02000819 */ /* 0x002fe200000006ff */
[----:B------:R-:W-:Y:S02]  /*3de0*/  UIADD3 UR20, UPT, UPT, UR6, 0x80, URZ ;  /* 0x0000008006147890 */ /* 0x000fe4000fffe0ff */
[----:B------:R-:W-:Y:S01]  /*3df0*/  UIADD3 UR16, UPT, UPT, UR6, 0x100, URZ ;  /* 0x0000010006107890 */ /* 0x000fe2000fffe0ff */
[----:B------:R2:W3:Y:S01]  /*3e00*/  @P0 SYNCS.PHASECHK.TRANS64.TRYWAIT P2, [UR4], R0 ;  /* 0x00000000ff0005a7 */ /* 0x0004e20008041104 */
[----:B------:R-:W-:Y:S02]  /*3e10*/  ULEA UR4, UR10, UR29, 0x9 ;  /* 0x0000001d0a047291 */ /* 0x000fe4000f8e48ff */
[----:B------:R-:W-:Y:S02]  /*3e20*/  UIADD3 UR12, UPT, UPT, UR6, 0x180, URZ ;  /* 0x00000180060c7890 */ /* 0x000fe4000fffe0ff */
[----:B------:R-:W-:Y:S02]  /*3e30*/  UIADD3 UR18, UPT, UPT, UR4, 0x2, URZ ;  /* 0x0000000204127890 */ /* 0x000fe4000fffe0ff */
[----:B------:R-:W-:Y:S02]  /*3e40*/  UIADD3 UR14, UPT, UPT, UR4, 0x4, URZ ;  /* 0x00000004040e7890 */ /* 0x000fe4000fffe0ff */
[----:B------:R-:W-:Y:S01]  /*3e50*/  UIADD3 UR8, UPT, UPT, UR4, 0x6, URZ ;  /* 0x0000000604087890 */ /* 0x000fe2000fffe0ff */
[----:B------:R-:W-:Y:S01]  /*3e60*/  UMOV UR7, 0x40004040 ;  /* 0x4000404000077882 */ /* 0x000fe20000000000 */
[----:B------:R-:W-:Y:S01]  /*3e70*/  UMOV UR5, 0x40004040 ;  /* 0x4000404000057882 */ /* 0x000fe20000000000 */
[----:B------:R-:W-:Y:S01]  /*3e80*/  UMOV UR21, 0x40004040 ;  /* 0x4000404000157882 */ /* 0x000fe20000000000 */
[----:B------:R2:W-:Y:S01]  /*3e90*/  UTCHMMA.2CTA gdesc[UR4], gdesc[UR6], tmem[UR11], tmem[UR40], idesc[UR41], UP2 ;  /* 0x00ff2806040075ea */ /* 0x0005e2000920000b */
[----:B------:R-:W-:Y:S01]  /*3ea0*/  UPLOP3.LUT UP2, UPT, UPT, UPT, UPT, 0x80, 0x8 ;  /* 0x000000000008789c */ /* 0x000fe20003f4f070 */
[----:B------:R-:W-:Y:S01]  /*3eb0*/  UMOV UR19, 0x40004040 ;  /* 0x4000404000137882 */ /* 0x000fe20000000000 */
[----:B------:R-:W-:Y:S01]  /*3ec0*/  UMOV UR17, 0x40004040 ;  /* 0x4000404000117882 */ /* 0x000fe20000000000 */
[----:B------:R2:W-:Y:S01]  /*3ed0*/  UTCHMMA.2CTA gdesc[UR18], gdesc[UR20], tmem[UR11], tmem[UR38], idesc[UR39], UPT ;  /* 0x00ff2614120075ea */ /* 0x0005e2000ba0000b */
[----:B------:R-:W-:Y:S01]  /*3ee0*/  UMOV UR15, 0x40004040 ;  /* 0x40004040000f7882 */ /* 0x000fe20000000000 */
[----:B------:R-:W-:Y:S01]  /*3ef0*/  UMOV UR13, 0x40004040 ;  /* 0x40004040000d7882 */ /* 0x000fe20000000000 */
[----:B------:R-:W-:Y:S01]  /*3f00*/  UMOV UR9, 0x40004040 ;  /* 0x4000404000097882 */ /* 0x000fe20000000000 */
[----:B------:R2:W-:Y:S01]  /*3f10*/  UTCHMMA.2CTA gdesc[UR14], gdesc[UR16], tmem[UR11], tmem[UR36], idesc[UR37], UPT ;  /* 0x00ff24100e0075ea */ /* 0x0005e2000ba0000b */
[----:B------:R2:W-:Y:S01]  /*3f20*/  UTCHMMA.2CTA gdesc[UR8], gdesc[UR12], tmem[UR11], tmem[UR34], idesc[UR35], UPT ;  /* 0x00ff220c080075ea */ /* 0x0005e2000ba0000b */
[----:B------:R2:W-:Y:S01]  /*3f30*/  UTCBAR.2CTA.MULTICAST [UR25], URZ, UR28 ;  /* 0x000000ff190073e9 */ /* 0x0005e2000820081c */
[----:B------:R-:W-:Y:S01]  /*3f40*/  UMOV UR10, UR23 ;  /* 0x00000017000a7c82 */ /* 0x000fe20008000000 */
[----:B------:R-:W-:Y:S05]  /*3f50*/  BRA.U UP0, `(.L_x_72) ;  /* 0xfffffffd00507547 */ /* 0x000fea000b83ffff */
.L_x_69:
[----:B--2---:R-:W-:Y:S01]  /*3f60*/  UIADD3 UR4, UPT, UPT, UR31, 0xa0, URZ ;  /* 0x000000a01f047890 */ /* 0x004fe2000fffe0ff */
[----:B------:R-:W-:-:S08]  /*3f70*/  UMOV UR22, UR27 ;  /* 0x0000001b00167c82 */ /* 0x000fd00008000000 */
[----:B------:R2:W-:Y:S01]  /*3f80*/  UTCBAR.2CTA.MULTICAST [UR4], URZ, UR42 ;  /* 0x000000ff040073e9 */ /* 0x0005e2000820082a */
[----:B------:R-:W-:Y:S02]  /*3f90*/  NOP ;  /* 0x0000000000007918 */ /* 0x000fe40000000000 */
.L_x_67:
[----:B--2---:R-:W-:Y:S01]  /*3fa0*/  UIADD3 UR4, UPT, UPT, UR32, 0x1, URZ ;  /* 0x0000000120047890 */ /* 0x004fe2000fffe0ff */
[----:B------:R-:W-:-:S03]  /*3fb0*/  ISETP.NE.AND P0, PT, R8, 0x2, PT ;  /* 0x000000020800780c */ /* 0x000fc60003f05270 */
[----:B------:R-:W-:Y:S01]  /*3fc0*/  UISETP.NE.AND UP0, UPT, UR4, 0x4, UPT ;  /* 0x000000040400788c */ /* 0x000fe2000bf05270 */
[----:B-1----:R-:W-:Y:S02]  /*3fd0*/  SEL R0, RZ, 0x1, P0 ;  /* 0x00000001ff007807 */ /* 0x002fe40000000000 */
[----:B------:R-:W-:Y:S01]  /*3fe0*/  SEL R8, R8, RZ, P0 ;  /* 0x000000ff08087207 */ /* 0x000fe20000000000 */
[----:B------:R-:W-:Y:S01]  /*3ff0*/  USEL UR5, URZ, 0x1, UP0 ;  /* 0x00000001ff057887 */ /* 0x000fe20008000000 */
[----:B------:R-:W-:Y:S01]  /*4000*/  LOP3.LUT R3, R3, R0, RZ, 0x3c, !PT ;  /* 0x0000000003037212 */ /* 0x000fe200078e3cff */
[----:B------:R-:W-:-:S04]  /*4010*/  USEL UR32, UR4, URZ, UP0 ;  /* 0x000000ff04207287 */ /* 0x000fc80008000000 */
[----:B------:R-:W-:Y:S01]  /*4020*/  LOP3.LUT R9, R9, UR5, RZ, 0x3c, !PT ;  /* 0x0000000509097c12 */ /* 0x000fe2000f8e3cff */
[----:B------:R-:W-:Y:S07]  /*4030*/  @P1 BRA `(.L_x_73) ;  /* 0xfffffff800881947 */ /* 0x000fee000383ffff */
[----:B------:R-:W1:Y:S01]  /*4040*/  S2UR UR8, SR_CgaCtaId ;  /* 0x00000000000879c3 */ /* 0x000e620000008800 */
[----:B------:R-:W-:Y:S01]  /*4050*/  ELECT P0, URZ, PT ;  /* 0x0000000000ff782f */ /* 0x000fe20003800000 */
[----:B------:R-:W-:Y:S01]  /*4060*/  HFMA2 R0, -RZ, RZ, 0, 5.9604644775390625e-08 ;  /* 0x00000001ff007431 */ /* 0x000fe200000001ff */
[----:B------:R-:W-:-:S05]  /*4070*/  UMOV UR4, 0x40 ;  /* 0x0000004000047882 */ /* 0x000fca0000000000 */
[----:B------:R-:W-:Y:S01]  /*4080*/  UVIRTCOUNT.DEALLOC.SMPOOL 0x80 ;  /* 0x000000800000784c */ /* 0x000fe20000000000 */
[----:B------:R-:W-:Y:S02]  /*4090*/  UISETP.NE.AND UP1, UPT, UR46, URZ, UPT ;  /* 0x000000ff2e00728c */ /* 0x000fe4000bf25270 */
[----:B-1----:R-:W-:-:S09]  /*40a0*/  ULEA UR8, UR8, UR4, 0x18 ;  /* 0x0000000408087291 */ /* 0x002fd2000f8ec0ff */
[----:B------:R1:W-:Y:S01]  /*40b0*/  @P0 STS.U8 [UR8+0x1c], R0 ;  /* 0x00001c00ff000988 */ /* 0x0003e20008000008 */
[----:B------:R-:W-:Y:S05]  /*40c0*/  BRA.U UP1, `(.L_x_74) ;  /* 0x0000000101a07547 */ /* 0x000fea000b800000 */
[----:B------:R-:W-:Y:S01]  /*40d0*/  UIADD3 UR7, UPT, UPT, UR26, 0xc0, URZ ;  /* 0x000000c01a077890 */ /* 0x000fe2000fffe0ff */
[----:B------:R-:W-:-:S03]  /*40e0*/  SHF.L.U32 R2, R9, 0x1f, RZ ;  /* 0x0000001f09027819 */ /* 0x000fc600000006ff */
[----:B------:R-:W-:-:S09]  /*40f0*/  ULEA UR4, UR32, UR7, 0x3 ;  /* 0x0000000720047291 */ /* 0x000fd2000f8e18ff */
[----:B------:R-:W2:Y:S02]  /*4100*/  SYNCS.PHASECHK.TRANS64.TRYWAIT P0, [UR4], R2 ;  /* 0x00000002ff0075a7 */ /* 0x000ea40008001104 */
[----:B--2---:R-:W-:Y:S05]  /*4110*/  @!P0 BRA `(.L_x_75) ;  /* 0x00000054001c8947 */ /* 0x004fea0003800000 */
.L_x_169:
[----:B------:R-:W-:-:S04]  /*4120*/  UIADD3 UR4, UPT, UPT, UR32, 0x1, URZ ;  /* 0x0000000120047890 */ /* 0x000fc8000fffe0ff */
[----:B------:R-:W-:-:S04]  /*4130*/  UISETP.NE.AND UP0, UPT, UR4, 0x4, UPT ;  /* 0x000000040400788c */ /* 0x000fc8000bf05270 */
[----:B------:R-:W-:Y:S02]  /*4140*/  USEL UR6, URZ, 0x1, UP0 ;  /* 0x00000001ff067887 */ /* 0x000fe40008000000 */
[----:B------:R-:W-:-:S04]  /*4150*/  USEL UR4, UR4, URZ, UP0 ;  /* 0x000000ff04047287 */ /* 0x000fc80008000000 */
[----:B------:R-:W-:Y:S01]  /*4160*/  ULEA UR5, UR4, UR7, 0x3 ;  /* 0x0000000704057291 */ /* 0x000fe2000f8e18ff */
[----:B-1----:R-:W-:-:S04]  /*4170*/  LOP3.LUT R2, R9, UR6, RZ, 0x3c, !PT ;  /* 0x0000000609027c12 */ /* 0x002fc8000f8e3cff */
[----:B------:R-:W-:-:S04]  /*4180*/  SHF.L.U32 R3, R2, 0x1f, RZ ;  /* 0x0000001f02037819 */ /* 0x000fc800000006ff */
[----:B------:R-:W1:Y:S02]  /*4190*/  SYNCS.PHASECHK.TRANS64.TRYWAIT P0, [UR5], R3 ;  /* 0x00000003ff0075a7 */ /* 0x000e640008001105 */
[----:B-1----:R-:W-:Y:S05]  /*41a0*/  @!P0 BRA `(.L_x_76) ;  /* 0x0000005400108947 */ /* 0x002fea0003800000 */
.L_x_171:
        /* <DEDUP_REMOVED lines=9> */
.L_x_173:
[----:B------:R-:W-:-:S04]  /*4240*/  UIADD3 UR4, UPT, UPT, UR4, 0x1, URZ ;  /* 0x0000000104047890 */ /* 0x000fc8000fffe0ff */
[----:B------:R-:W-:-:S04]  /*4250*/  UISETP.NE.AND UP0, UPT, UR4, 0x4, UPT ;  /* 0x000000040400788c */ /* 0x000fc8000bf05270 */
[----:B------:R-:W-:Y:S02]  /*4260*/  USEL UR5, URZ, 0x1, UP0 ;  /* 0x00000001ff057887 */ /* 0x000fe40008000000 */
[----:B------:R-:W-:-:S04]  /*4270*/  USEL UR4, UR4, URZ, UP0 ;  /* 0x000000ff04047287 */ /* 0x000fc80008000000 */
[----:B------:R-:W-:Y:S01]  /*4280*/  ULEA UR4, UR4, UR7, 0x3 ;  /* 0x0000000704047291 */ /* 0x000fe2000f8e18ff */
[----:B------:R-:W-:-:S04]  /*4290*/  LOP3.LUT R2, R2, UR5, RZ, 0x3c, !PT ;  /* 0x0000000502027c12 */ /* 0x000fc8000f8e3cff */
[----:B------:R-:W-:Y:S01]  /*42a0*/  SHF.L.U32 R2, R2, 0x1f, RZ ;  /* 0x0000001f02027819 */ /* 0x000fe200000006ff */
[----:B-1----:R-:W-:-:S04]  /*42b0*/  IMAD.U32 R0, RZ, RZ, UR4 ;  /* 0x00000004ff007e24 */ /* 0x002fc8000f8e00ff */
[----:B------:R1:W2:Y:S03]  /*42c0*/  SYNCS.PHASECHK.TRANS64.TRYWAIT P0, [R0+URZ], R2 ;  /* 0x00000002000075a7 */ /* 0x0002a600080011ff */
[----:B--2---:R-:W-:Y:S05]  /*42d0*/  @!P0 NANOSLEEP.SYNCS 0x989680 ;  /* 0x009896800000895d */ /* 0x004fea0003900000 */
[----:B------:R-:W2:Y:S02]  /*42e0*/  @!P0 SYNCS.PHASECHK.TRANS64 P0, [R0+URZ], R2 ;  /* 0x00000002000085a7 */ /* 0x000ea400080010ff */
[----:B--2---:R-:W-:Y:S05]  /*42f0*/  @P0 BRA `(.L_x_78) ;  /* 0x0000000000200947 */ /* 0x004fea0003800000 */
.L_x_79:
[----:B--2---:R2:W4:Y:S02]  /*4300*/  SYNCS.PHASECHK.TRANS64.TRYWAIT P0, [R0+URZ], R2 ;  /* 0x00000002000075a7 */ /* 0x00452400080011ff */
[----:B----4-:R-:W-:Y:S05]  /*4310*/  @!P0 NANOSLEEP.SYNCS 0x989680 ;  /* 0x009896800000895d */ /* 0x010fea0003900000 */
[----:B------:R-:W4:Y:S02]  /*4320*/  @!P0 SYNCS.PHASECHK.TRANS64 P0, [R0+URZ], R2 ;  /* 0x00000002000085a7 */ /* 0x000f2400080010ff */
[----:B----4-:R-:W-:Y:S05]  /*4330*/  @!P0 BRA `(.L_x_79) ;  /* 0xfffffffc00f08947 */ /* 0x010fea000383ffff */
[----:B------:R-:W-:Y:S05]  /*4340*/  BRA `(.L_x_78) ;  /* 0x00000000000c7947 */ /* 0x000fea0003800000 */
.L_x_74:
[----:B------:R-:W-:-:S04]  /*4350*/  UIADD3 UR4, UPT, UPT, UR26, 0x100, URZ ;  /* 0x000001001a047890 */ /* 0x000fc8000fffe0ff */
[----:B------:R-:W-:-:S09]  /*4360*/  UPRMT UR4, UR48, 0x654, UR4 ;  /* 0x0000065430047896 */ /* 0x000fd20008000004 */
[----:B------:R-:W-:Y:S03]  /*4370*/  SYNCS.ARRIVE.TRANS64.RED.A1T0 RZ, [UR4], RZ ;  /* 0x000000ffffff79a7 */ /* 0x000fe60008100404 */
.L_x_78:
[----:B-12---:R-:W-:Y:S01]  /*4380*/  SHF.L.U32 R2, RZ, 0x1f, RZ ;  /* 0x0000001fff027819 */ /* 0x006fe200000006ff */
[----:B------:R-:W-:Y:S01]  /*4390*/  UIADD3 UR4, UPT, UPT, UR26, 0x100, URZ ;  /* 0x000001001a047890 */ /* 0x000fe2000fffe0ff */
[----:B------:R-:W-:Y:S02]  /*43a0*/  PLOP3.LUT P0, PT, PT, PT, UP1, 0x80, 0x8 ;  /* 0x000000000008781c */ /* 0x000fe40003f0f018 */
[----:B------:R-:W1:Y:S02]  /*43b0*/  SYNCS.PHASECHK.TRANS64.TRYWAIT P1, [UR26+0x100], R2 ;  /* 0x00010002ff0075a7 */ /* 0x000e64000802111a */
[----:B-1----:R-:W-:Y:S09]  /*43c0*/  @!P1 BRA `(.L_x_80) ;  /* 0x0000005000b89947 */ /* 0x002ff20003800000 */
.L_x_175:
[----:B------:R-:W-:Y:S01]  /*43d0*/  @!UP1 UPRMT UR4, UR48, 0x654, UR4 ;  /* 0x0000065430049896 */ /* 0x000fe20008000004 */
[----:B------:R-:W-:Y:S01]  /*43e0*/  UMOV UR5, 0xffff ;  /* 0x0000ffff00057882 */ /* 0x000fe20000000000 */
[----:B------:R-:W-:-:S07]  /*43f0*/  UMOV UR6, 0x1 ;  /* 0x0000000100067882 */ /* 0x000fce0000000000 */
[----:B------:R-:W-:Y:S01]  /*4400*/  @!P0 SYNCS.ARRIVE.TRANS64.RED.A1T0 RZ, [UR4], RZ ;  /* 0x000000ffffff89a7 */ /* 0x000fe20008100404 */
[----:B------:R-:W-:Y:S01]  /*4410*/  NOP ;  /* 0x0000000000007918 */ /* 0x000fe20000000000 */
[----:B-1----:R-:W1:Y:S01]  /*4420*/  LDS R0, [UR8+0x14] ;  /* 0x00001408ff007984 */ /* 0x002e620008000800 */
[----:B------:R-:W-:-:S04]  /*4430*/  ULOP3.LUT UR4, UR44, 0xffff, URZ, 0xc0, !UPT ;  /* 0x0000ffff2c047892 */ /* 0x000fc8000f8ec0ff */
[----:B------:R-:W-:-:S04]  /*4440*/  USHF.R.U32.HI UR4, URZ, 0x5, UR4 ;  /* 0x00000005ff047899 */ /* 0x000fc80008011604 */
[----:B------:R-:W-:Y:S02]  /*4450*/  USHF.L.U32 UR5, UR5, UR4, URZ ;  /* 0x0000000405057299 */ /* 0x000fe400080006ff */
[----:B------:R-:W-:-:S04]  /*4460*/  USHF.L.U32 UR4, UR6, UR4, URZ ;  /* 0x0000000406047299 */ /* 0x000fc800080006ff */
[----:B-1----:R-:W-:-:S04]  /*4470*/  LOP3.LUT R0, R0, UR5, RZ, 0xc0, !PT ;  /* 0x0000000500007c12 */ /* 0x002fc8000f8ec0ff */
[----:B------:R-:W-:-:S13]  /*4480*/  ISETP.NE.AND P0, PT, R0, UR5, PT ;  /* 0x0000000500007c0c */ /* 0x000fda000bf05270 */
[----:B------:R-:W-:Y:S05]  /*4490*/  @P0 BRA `(.L_x_81) ;  /* 0x0000000000580947 */ /* 0x000fea0003800000 */
[----:B------:R-:W1:Y:S02]  /*44a0*/  LDS R0, [UR8+0x18] ;  /* 0x00001808ff007984 */ /* 0x000e640008000800 */
[----:B-1----:R-:W-:-:S04]  /*44b0*/  LOP3.LUT R0, R0, UR4, RZ, 0xc0, !PT ;  /* 0x0000000400007c12 */ /* 0x002fc8000f8ec0ff */
[----:B------:R-:W-:-:S13]  /*44c0*/  ISETP.NE.AND P0, PT, R0, UR4, PT ;  /* 0x0000000400007c0c */ /* 0x000fda000bf05270 */
[----:B------:R-:W-:Y:S05]  /*44d0*/  @P0 BRA `(.L_x_82) ;  /* 0x00000000003c0947 */ /* 0x000fea0003800000 */
[----:B------:R-:W1:Y:S01]  /*44e0*/  S2R R2, SR_LANEID ;  /* 0x0000000000027919 */ /* 0x000e620000000000 */
[----:B------:R-:W-:-:S06]  /*44f0*/  ULOP3.LUT UR5, URZ, UR5, URZ, 0x33, !UPT ;  /* 0x00000005ff057292 */ /* 0x000fcc000f8e33ff */
[----:B------:R-:W-:-:S04]  /*4500*/  IMAD.U32 R0, RZ, RZ, UR5 ;  /* 0x00000005ff007e24 */ /* 0x000fc8000f8e00ff */
[----:B------:R2:W4:Y:S02]  /*4510*/  REDUX UR7, R0 ;  /* 0x00000000000773c4 */ /* 0x0005240000000000 */
[----:B------:R1:W-:Y:S01]  /*4520*/  UTCATOMSWS.AND URZ, UR5 ;  /* 0x0000000500ff79e3 */ /* 0x0003e20008000000 */
[----:B--2---:R-:W-:Y:S01]  /*4530*/  LOP3.LUT R0, RZ, UR4, RZ, 0x33, !PT ;  /* 0x00000004ff007c12 */ /* 0x004fe2000f8e33ff */
[----:B------:R-:W-:Y:S02]  /*4540*/  VOTEU.ANY UR4, UPT, PT ;  /* 0x0000000000047886 */ /* 0x000fe400038e0100 */
[----:B------:R-:W-:Y:S02]  /*4550*/  UFLO.U32 UR4, UR4 ;  /* 0x00000004000472bd */ /* 0x000fe400080e0000 */
[----:B------:R-:W2:Y:S04]  /*4560*/  REDUX UR6, R0 ;  /* 0x00000000000673c4 */ /* 0x000ea80000000000 */
[----:B-1----:R-:W-:-:S02]  /*4570*/  ISETP.EQ.U32.AND P0, PT, R2, UR4, PT ;  /* 0x0000000402007c0c */ /* 0x002fc4000bf02070 */
[----:B----4-:R-:W-:-:S11]  /*4580*/  MOV R2, UR7 ;  /* 0x0000000700027c02 */ /* 0x010fd60008000f00 */
[----:B------:R1:W-:Y:S01]  /*4590*/  @P0 ATOMS.AND RZ, [UR8+0x14], R2 ;  /* 0x00001402ffff098c */ /* 0x0003e2000a800008 */
[----:B--2---:R-:W-:-:S05]  /*45a0*/  IMAD.U32 R0, RZ, RZ, UR6 ;  /* 0x00000006ff007e24 */ /* 0x004fca000f8e00ff */
[----:B------:R1:W-:Y:S01]  /*45b0*/  @P0 ATOMS.AND RZ, [UR8+0x18], R0 ;  /* 0x00001800ffff098c */ /* 0x0003e2000a800008 */
[----:B------:R-:W-:Y:S05]  /*45c0*/  BRA `(.L_x_83) ;  /* 0x0000000000147947 */ /* 0x000fea0003800000 */
.L_x_82:
[----:B------:R-:W-:Y:S02]  /*45d0*/  MOV R2, 0x45f0 ;  /* 0x000045f000027802 */ /* 0x000fe40000000f00 */
[----:B---3-5:R-:W-:Y:S05]  /*45e0*/  CALL.REL.NOINC `($__internal_0_$__cuda_sm10x_tcgen05_guardrail_trap_col_being_dealloced_not_returned_by_alloc) ;  /* 0x0000005400987944 */ /* 0x028fea0003c00000 */
[----:B------:R-:W-:Y:S05]  /*45f0*/  BRA `(.L_x_83) ;  /* 0x0000000000087947 */ /* 0x000fea0003800000 */
.L_x_81:
[----:B------:R-:W-:Y:S02]  /*4600*/  MOV R2, 0x4620 ;  /* 0x0000462000027802 */ /* 0x000fe40000000f00 */
[----:B---3-5:R-:W-:Y:S05]  /*4610*/  CALL.REL.NOINC `($__internal_2_$__cuda_sm10x_tcgen05_guardrail_trap_unallocated_columns_being_dealloced) ;  /* 0x0000005400a47944 */ /* 0x028fea0003c00000 */
.L_x_83:
[----:B------:R-:W-:Y:S01]  /*4620*/  NOP ;  /* 0x0000000000007918 */ /* 0x000fe20000000000 */
[----:B------:R-:W-:Y:S05]  /*4630*/  EXIT ;  /* 0x000000000000794d */ /* 0x000fea0003800000 */
.L_x_54:
[----:B------:R-:W-:-:S09]  /*4640*/  UISETP.NE.OR UP0, UPT, UR25, 0x3, !UP3 ;  /* 0x000000031900788c */ /* 0x000fd2000df05670 */
[----:B------:R-:W-:Y:S05]  /*4650*/  BRA.U UP0, `(.L_x_84) ;  /* 0x0000001100b87547 */ /* 0x000fea000b800000 */
[----:B------:R-:W1:Y:S01]  /*4660*/  LDCU UR31, c[0x0][0x370] ;  /* 0x00006e00ff1f77ac */ /* 0x000e620008000800 */
[----:B------:R-:W2:Y:S01]  /*4670*/  LDC.64 R16, c[0x0][0x348] ;  /* 0x0000d200ff107b82 */ /* 0x000ea20000000a00 */
[----:B------:R-:W-:Y:S02]  /*4680*/  HFMA2 R13, -RZ, RZ, 0, 0 ;  /* 0x00000000ff0d7431 */ /* 0x000fe400000001ff */
[----:B------:R-:W-:Y:S01]  /*4690*/  IMAD.MOV.U32 R15, RZ, RZ, 0x1 ;  /* 0x00000001ff0f7424 */ /* 0x000fe200078e00ff */
[----:B------:R-:W1:Y:S01]  /*46a0*/  LDCU.128 UR48, c[0x0][0xb10] ;  /* 0x00016200ff3077ac */ /* 0x000e620008000c00 */
[----:B------:R-:W-:Y:S01]  /*46b0*/  IMAD.MOV.U32 R14, RZ, RZ, RZ ;  /* 0x000000ffff0e7224 */ /* 0x000fe200078e00ff */
[----:B------:R-:W-:Y:S01]  /*46c0*/  MOV R7, 0x1000 ;  /* 0x0000100000077802 */ /* 0x000fe20000000f00 */
[----:B------:R-:W3:Y:S01]  /*46d0*/  LDCU UR30, c[0x0][0x374] ;  /* 0x00006e80ff1e77ac */ /* 0x000ee20008000800 */
[----:B------:R-:W4:Y:S01]  /*46e0*/  LDC.64 R2, c[0x0][0x888] ;  /* 0x00022200ff027b82 */ /* 0x000f220000000a00 */
[----:B------:R-:W3:Y:S01]  /*46f0*/  LDCU UR15, c[0x0][0xb0c] ;  /* 0x00016180ff0f77ac */ /* 0x000ee20008000800 */
[----:B------:R-:W2:Y:S06]  /*4700*/  LDCU UR46, c[0x0][0xb20] ;  /* 0x00016400ff2e77ac */ /* 0x000eac0008000800 */
[----:B------:R-:W4:Y:S01]  /*4710*/  LDC.64 R4, c[0x0][0x890] ;  /* 0x00022400ff047b82 */ /* 0x000f220000000a00 */
[----:B------:R-:W2:Y:S01]  /*4720*/  LDCU UR4, c[0x0][0xb30] ;  /* 0x00016600ff0477ac */ /* 0x000ea20008000800 */
[----:B------:R-:W-:Y:S01]  /*4730*/  UMOV UR21, 0x400 ;  /* 0x0000040000157882 */ /* 0x000fe20000000000 */
[----:B-1----:R-:W-:-:S02]  /*4740*/  UIMAD.WIDE.U32 UR6, UR31, UR48, URZ ;  /* 0x000000301f0672a5 */ /* 0x002fc4000f8e00ff */
[----:B---3--:R-:W-:Y:S02]  /*4750*/  UIMAD.WIDE.U32 UR8, UR30, UR51, URZ ;  /* 0x000000331e0872a5 */ /* 0x008fe4000f8e00ff */
[----:B------:R-:W-:Y:S02]  /*4760*/  ULEA UR21, UR47, UR21, 0x18 ;  /* 0x000000152f157291 */ /* 0x000fe4000f8ec0ff */
[----:B------:R-:W-:Y:S02]  /*4770*/  UPLOP3.LUT UP2, UPT, UPT, UPT, UPT, 0x40, 0x4 ;  /* 0x000000000004789c */ /* 0x000fe40003f4e870 */
[----:B------:R-:W-:Y:S01]  /*4780*/  UIADD3 UR37, UPT, UPT, UR21, 0x48, URZ ;  /* 0x0000004815257890 */ /* 0x000fe2000fffe0ff */
[----:B------:R-:W-:Y:S01]  /*4790*/  UMOV UR6, UR7 ;  /* 0x0000000700067c82 */ /* 0x000fe20008000000 */
[----:B------:R-:W-:Y:S01]  /*47a0*/  UMOV UR38, UR9 ;  /* 0x0000000900267c82 */ /* 0x000fe20008000000 */
[----:B------:R-:W-:Y:S02]  /*47b0*/  UISETP.GE.AND UP0, UPT, UR45, 0x1, UPT ;  /* 0x000000012d00788c */ /* 0x000fe4000bf06270 */
[----:B------:R-:W-:Y:S01]  /*47c0*/  UISETP.NE.AND UP4, UPT, UR45, 0x1, UPT ;  /* 0x000000012d00788c */ /* 0x000fe2000bf85270 */
[----:B------:R-:W1:Y:S01]  /*47d0*/  LDCU.64 UR22, c[0x0][0xb28] ;  /* 0x00016500ff1677ac */ /* 0x000e620008000a00 */
[----:B------:R-:W-:-:S02]  /*47e0*/  UISETP.NE.AND UP6, UPT, UR15, 0x1, UPT ;  /* 0x000000010f00788c */ /* 0x000fc4000bfc5270 */
[----:B------:R-:W-:Y:S02]  /*47f0*/  UISETP.NE.AND UP5, UPT, UR50, 0x1, UPT ;  /* 0x000000013200788c */ /* 0x000fe4000bfa5270 */
[----:B------:R-:W-:Y:S02]  /*4800*/  UIADD3 UR41, UPT, UPT, UR21, 0x30, URZ ;  /* 0x0000003015297890 */ /* 0x000fe4000fffe0ff */
[----:B------:R-:W-:Y:S02]  /*4810*/  UIADD3 UR33, UPT, UPT, UR21, 0x38, URZ ;  /* 0x0000003815217890 */ /* 0x000fe4000fffe0ff */
[----:B------:R-:W-:Y:S02]  /*4820*/  UIADD3 UR25, UPT, UPT, UR21, 0x40, URZ ;  /* 0x0000004015197890 */ /* 0x000fe4000fffe0ff */
[----:B------:R-:W-:Y:S02]  /*4830*/  UPRMT UR37, UR47, 0x654, UR37 ;  /* 0x000006542f257896 */ /* 0x000fe40008000025 */
[----:B------:R-:W-:-:S02]  /*4840*/  USHF.R.U32.HI UR39, URZ, UR49, UR6 ;  /* 0x00000031ff277299 */ /* 0x000fc40008011606 */
[----:B--2---:R-:W-:Y:S02]  /*4850*/  USHF.R.U32.HI UR38, URZ, UR46, UR38 ;  /* 0x0000002eff267299 */ /* 0x004fe40008011626 */
[----:B------:R-:W-:-:S11]  /*4860*/  UISETP.NE.AND UP3, UPT, UR4, 0x1, UPT ;  /* 0x000000010400788c */ /* 0x000fd6000bf65270 */
.L_x_95:
[C---:B------:R-:W-:Y:S02]  /*4870*/  LEA R12, R14.reuse, UR21, 0x3 ;  /* 0x000000150e0c7c11 */ /* 0x040fe4000f8e18ff */
[----:B------:R-:W-:Y:S02]  /*4880*/  SHF.L.U32 R0, R13, 0x1f, RZ ;  /* 0x0000001f0d007819 */ /* 0x000fe400000006ff */
[----:B------:R-:W-:Y:S02]  /*4890*/  LEA R8, R14, UR21, 0x4 ;  /* 0x000000150e087c11 */ /* 0x000fe4000f8e20ff */
[----:B--2---:R-:W2:Y:S02]  /*48a0*/  SYNCS.PHASECHK.TRANS64.TRYWAIT P0, [R12+URZ+0x80], R0 ;  /* 0x000080000c0075a7 */ /* 0x004ea400080011ff */
[----:B--2---:R-:W-:Y:S05]  /*48b0*/  @!P0 BRA `(.L_x_85) ;  /* 0x0000004c00948947 */ /* 0x004fea0003800000 */
.L_x_176:
[----:B------:R-:W3:Y:S01]  /*48c0*/  LDS.128 R8, [R8+0x110] ;  /* 0x0001100008087984 */ /* 0x000ee20000000c00 */
[----:B------:R-:W-:Y:S01]  /*48d0*/  UISETP.GE.AND UP0, UPT, UR45, 0x1, UPT ;  /* 0x000000012d00788c */ /* 0x000fe2000bf06270 */
[----:B------:R-:W-:Y:S01]  /*48e0*/  @!PT LDS RZ, [RZ] ;  /* 0x00000000fffff984 */ /* 0x000fe20000000800 */
[----:B------:R-:W-:Y:S01]  /*48f0*/  @!PT LDS RZ, [RZ] ;  /* 0x00000000fffff984 */ /* 0x000fe20000000800 */
[----:B------:R-:W-:Y:S01]  /*4900*/  @!PT LDS RZ, [RZ] ;  /* 0x00000000fffff984 */ /* 0x000fe20000000800 */
[----:B------:R-:W-:Y:S01]  /*4910*/  @!PT LDS RZ, [RZ] ;  /* 0x00000000fffff984 */ /* 0x000fe20000000800 */
[----:B------:R1:W-:Y:S06]  /*4920*/  MEMBAR.ALL.CTA ;  /* 0x0000000000007992 */ /* 0x0003ec0000008000 */
[----:B-1----:R-:W1:Y:S01]  /*4930*/  FENCE.VIEW.ASYNC.S ;  /* 0x00000000000073c6 */ /* 0x002e620000000000 */
[----:B---3--:R-:W-:Y:S11]  /*4940*/  LOP3.LUT P0, RZ, R10, 0x1, RZ, 0xc0, !PT ;  /* 0x000000010aff7812 */ /* 0x008ff6000780c0ff */
[----:B------:R-:W-:Y:S02]  /*4950*/  @!UPT UIADD3 URZ, UPT, UPT, URZ, URZ, URZ ;  /* 0x000000fffffff290 */ /* 0x000fe4000fffe0ff */
[----:B-1----:R-:W-:Y:S01]  /*4960*/  VOTEU.ANY UP1, P0 ;  /* 0x0000000000ff7886 */ /* 0x002fe20000020100 */
[----:B------:R-:W-:Y:S11]  /*4970*/  PLOP3.LUT P0, PT, PT, PT, UP1, 0x80, 0x8 ;  /* 0x000000000008781c */ /* 0x000ff60003f0f018 */
[----:B------:R-:W-:Y:S02]  /*4980*/  @!UPT UIADD3 URZ, UPT, UPT, URZ, URZ, URZ ;  /* 0x000000fffffff290 */ /* 0x000fe4000fffe0ff */
[----:B--2---:R-:W-:Y:S02]  /*4990*/  @P0 SHF.R.U32.HI R0, RZ, 0x10, R9 ;  /* 0x00000010ff000819 */ /* 0x004fe40000011609 */
[----:B------:R-:W-:Y:S02]  /*49a0*/  @P0 MOV R6, R8 ;  /* 0x0000000800060202 */ /* 0x000fe40000000f00 */
[----:B------:R-:W-:Y:S01]  /*49b0*/  @P0 R2UR UR4, R0 ;  /* 0x00000000000402ca */ /* 0x000fe200000e0000 */
[----:B------:R-:W-:Y:S01]  /*49c0*/  VIADD R0, R12, 0x90 ;  /* 0x000000900c007836 */ /* 0x000fe20000000000 */
[----:B------:R-:W-:Y:S02]  /*49d0*/  @P0 LOP3.LUT R8, R9, 0xffff, RZ, 0xc0, !PT ;  /* 0x0000ffff09080812 */ /* 0x000fe400078ec0ff */
[----:B------:R-:W-:Y:S02]  /*49e0*/  @P0 R2UR UR6, R6 ;  /* 0x00000000060602ca */ /* 0x000fe400000e0000 */
[----:B------:R-:W-:Y:S02]  /*49f0*/  PRMT R0, RZ, 0x654, R0 ;  /* 0x00000654ff007816 */ /* 0x000fe40000000000 */
[----:B------:R-:W-:Y:S02]  /*4a00*/  @P0 R2UR UR5, R8 ;  /* 0x00000000080502ca */ /* 0x000fe400000e0000 */
[----:B------:R1:W-:Y:S03]  /*4a10*/  SYNCS.ARRIVE.TRANS64.RED.A1T0 RZ, [R0+URZ], RZ ;  /* 0x000000ff00ff79a7 */ /* 0x0003e600081004ff */
[----:B------:R-:W-:Y:S04]  /*4a20*/  @UP1 UMOV UR29, UR4 ;  /* 0x00000004001d1c82 */ /* 0x000fe80008000000 */
[----:B------:R-:W-:Y:S04]  /*4a30*/  @UP1 UMOV UR14, UR6 ;  /* 0x00000006000e1c82 */ /* 0x000fe80008000000 */
[----:B------:R-:W-:Y:S01]  /*4a40*/  @UP1 UMOV UR13, UR5 ;  /* 0x00000005000d1c82 */ /* 0x000fe20008000000 */
[----:B------:R-:W-:Y:S05]  /*4a50*/  BRA.U !UP0, `(.L_x_86) ;  /* 0x0000000108a47547 */ /* 0x000fea000b800000 */
[----:B------:R-:W-:Y:S02]  /*4a60*/  UIMAD.WIDE.U32 UR16, UR13, UR51, URZ ;  /* 0x000000330d1072a5 */ /* 0x000fe4000f8e00ff */
[----:B------:R-:W-:Y:S02]  /*4a70*/  UIMAD.WIDE.U32 UR18, UR14, UR48, URZ ;  /* 0x000000300e1272a5 */ /* 0x000fe4000f8e00ff */
[----:B------:R-:W-:Y:S02]  /*4a80*/  USEL UR4, UR30, UR38, !UP5 ;  /* 0x000000261e047287 */ /* 0x000fe4000e800000 */
[----:B------:R-:W-:Y:S02]  /*4a90*/  USEL UR7, UR31, UR39, !UP6 ;  /* 0x000000271f077287 */ /* 0x000fe4000f000000 */
[----:B------:R-:W-:Y:S02]  /*4aa0*/  UIMAD.WIDE.U32 UR8, UR4, UR22, URZ ;  /* 0x00000016040872a5 */ /* 0x000fe4000f8e00ff */
[----:B------:R-:W-:Y:S01]  /*4ab0*/  UIMAD.WIDE.U32 UR10, UR7, UR22, URZ ;  /* 0x00000016070a72a5 */ /* 0x000fe2000f8e00ff */
[----:B------:R-:W-:Y:S02]  /*4ac0*/  UMOV UR5, UR17 ;  /* 0x0000001100057c82 */ /* 0x000fe40008000000 */
[----:B------:R-:W-:Y:S03]  /*4ad0*/  USHF.R.U32.HI UR6, URZ, UR46, UR5 ;  /* 0x0000002eff067299 */ /* 0x000fe60008011605 */
[----:B------:R-:W-:Y:S01]  /*4ae0*/  UMOV UR5, UR19 ;  /* 0x0000001300057c82 */ /* 0x000fe20008000000 */
[----:B------:R-:W-:Y:S02]  /*4af0*/  USEL UR6, UR13, UR6, !UP5 ;  /* 0x000000060d067287 */ /* 0x000fe4000e800000 */
[----:B------:R-:W-:Y:S03]  /*4b00*/  USHF.R.U32.HI UR12, URZ, UR49, UR5 ;  /* 0x00000031ff0c7299 */ /* 0x000fe60008011605 */
[----:B------:R-:W-:Y:S02]  /*4b10*/  UMOV UR5, UR9 ;  /* 0x0000000900057c82 */ /* 0x000fe40008000000 */
[----:B------:R-:W-:Y:S03]  /*4b20*/  @UP4 USHF.R.U32.HI UR4, URZ, UR23, UR5 ;  /* 0x00000017ff044299 */ /* 0x000fe60008011605 */
[----:B------:R-:W-:Y:S01]  /*4b30*/  UMOV UR5, UR11 ;  /* 0x0000000b00057c82 */ /* 0x000fe20008000000 */
[----:B------:R-:W-:Y:S02]  /*4b40*/  UIMAD UR4, UR45, UR4, URZ ;  /* 0x000000042d0472a4 */ /* 0x000fe4000f8e02ff */
[----:B------:R-:W-:Y:S02]  /*4b50*/  @UP4 USHF.R.U32.HI UR7, URZ, UR23, UR5 ;  /* 0x00000017ff074299 */ /* 0x000fe40008011605 */
[----:B------:R-:W-:Y:S02]  /*4b60*/  UIMAD.WIDE.U32 UR10, UR6, UR22, URZ ;  /* 0x00000016060a72a5 */ /* 0x000fe4000f8e00ff */
[----:B------:R-:W-:Y:S02]  /*4b70*/  USEL UR5, UR14, UR12, !UP6 ;  /* 0x0000000c0e057287 */ /* 0x000fe4000f000000 */
[----:B------:R-:W-:Y:S02]  /*4b80*/  UIMAD UR8, UR45, UR7, URZ ;  /* 0x000000072d0872a4 */ /* 0x000fe4000f8e02ff */
[----:B------:R-:W-:Y:S03]  /*4b90*/  UISETP.GE.AND UP0, UPT, UR6, UR4, UPT ;  /* 0x000000040600728c */ /* 0x000fe6000bf06270 */
[----:B------:R-:W-:Y:S01]  /*4ba0*/  UMOV UR4, UR11 ;  /* 0x0000000b00047c82 */ /* 0x000fe20008000000 */
[----:B------:R-:W-:Y:S02]  /*4bb0*/  UISETP.GE.OR UP0, UPT, UR5, UR8, UP0 ;  /* 0x000000080500728c */ /* 0x000fe40008706670 */
[----:B------:R-:W-:Y:S02]  /*4bc0*/  USHF.R.U32.HI UR4, URZ, UR23, UR4 ;  /* 0x00000017ff047299 */ /* 0x000fe40008011604 */
[----:B------:R-:W-:Y:S02]  /*4bd0*/  UIMAD.WIDE.U32 UR8, UR5, UR22, URZ ;  /* 0x00000016050872a5 */ /* 0x000fe4000f8e00ff */
[----:B------:R-:W-:Y:S04]  /*4be0*/  USEL UR10, UR6, UR4, !UP4 ;  /* 0x00000004060a7287 */ /* 0x000fe8000e000000 */
[----:B------:R-:W-:Y:S01]  /*4bf0*/  UIADD3 UR11, UPT, UPT, -UR10, URZ, URZ ;  /* 0x000000ff0a0b7290 */ /* 0x000fe2000fffe1ff */
[----:B------:R-:W-:Y:S02]  /*4c00*/  @!UP0 UMOV UR4, UR9 ;  /* 0x0000000900048c82 */ /* 0x000fe40008000000 */
[----:B------:R-:W-:Y:S02]  /*4c10*/  @!UP0 USHF.R.U32.HI UR4, URZ, UR23, UR4 ;  /* 0x00000017ff048299 */ /* 0x000fe40008011604 */
[----:B------:R-:W-:Y:S02]  /*4c20*/  UIMAD UR8, UR45, UR11, UR6 ;  /* 0x0000000b2d0872a4 */ /* 0x000fe4000f8e0206 */
[----:B------:R-:W-:Y:S04]  /*4c30*/  @!UP0 USEL UR4, UR5, UR4, !UP4 ;  /* 0x0000000405048287 */ /* 0x000fe8000e000000 */
[----:B------:R-:W-:Y:S02]  /*4c40*/  @!UP0 UIMAD UR7, UR7, UR8, UR4 ;  /* 0x00000008070782a4 */ /* 0x000fe4000f8e0204 */
[----:B------:R-:W-:Y:S02]  /*4c50*/  @!UP0 UIADD3 UR9, UPT, UPT, UR10, -UR4, URZ ;  /* 0x800000040a098290 */ /* 0x000fe4000fffe0ff */
[----:B------:R-:W-:Y:S02]  /*4c60*/  UIADD3 UR8, UPT, UPT, -UR6, URZ, URZ ;  /* 0x000000ff06087290 */ /* 0x000fe4000fffe1ff */
[----:B------:R-:W-:Y:S02]  /*4c70*/  UIADD3 UR4, UPT, UPT, -UR5, URZ, URZ ;  /* 0x000000ff05047290 */ /* 0x000fe4000fffe1ff */
[----:B------:R-:W-:Y:S03]  /*4c80*/  @!UP0 UIMAD UR6, UR9, UR45, UR5 ;  /* 0x0000002d090682a4 */ /* 0x000fe6000f8e0205 */
[----:B------:R-:W-:Y:S01]  /*4c90*/  @!UP0 UMOV UR5, UR7 ;  /* 0x0000000700058c82 */ /* 0x000fe20008000000 */
[----:B------:R-:W-:Y:S02]  /*4ca0*/  UIMAD UR7, UR15, UR4, UR14 ;  /* 0x000000040f0772a4 */ /* 0x000fe4000f8e020e */
[----:B------:R-:W-:Y:S02]  /*4cb0*/  UIMAD UR4, UR50, UR8, UR13 ;  /* 0x00000008320472a4 */ /* 0x000fe4000f8e020d */
[----:B------:R-:W-:Y:S02]  /*4cc0*/  UIMAD UR14, UR5, UR15, UR7 ;  /* 0x0000000f050e72a4 */ /* 0x000fe4000f8e0207 */
[----:B------:R-:W-:Y:S11]  /*4cd0*/  UIMAD UR13, UR6, UR50, UR4 ;  /* 0x00000032060d72a4 */ /* 0x000ff6000f8e0204 */
[----:B------:R-:W-:Y:S01]  /*4ce0*/  @!UPT UIADD3 URZ, UPT, UPT, URZ, URZ, URZ ;  /* 0x000000fffffff290 */ /* 0x000fe2000fffe0ff */
.L_x_86:
[----:B------:R-:W2:Y:S01]  /*4cf0*/  @!UP3 LDCU.128 UR8, c[0x0][0xb10] ;  /* 0x00016200ff08b7ac */ /* 0x000ea20008000c00 */
[C---:B----4-:R-:W-:Y:S02]  /*4d00*/  ISETP.NE.U32.AND P1, PT, R4.reuse, RZ, PT ;  /* 0x000000ff0400720c */ /* 0x050fe40003f25070 */
[----:B------:R-:W-:Y:S02]  /*4d10*/  ISETP.NE.U32.AND P0, PT, R4, RZ, PT ;  /* 0x000000ff0400720c */ /* 0x000fe40003f05070 */
[C---:B------:R-:W-:Y:S02]  /*4d20*/  ISETP.NE.AND.EX P1, PT, R5.reuse, RZ, PT, P1 ;  /* 0x000000ff0500720c */ /* 0x040fe40003f25310 */
[----:B------:R-:W-:Y:S01]  /*4d30*/  ISETP.NE.AND.EX P0, PT, R5, RZ, PT, P0 ;  /* 0x000000ff0500720c */ /* 0x000fe20003f05300 */
[----:B------:R-:W3:Y:S01]  /*4d40*/  @!UP3 LDCU UR5, c[0x0][0xb0c] ;  /* 0x00016180ff05b7ac */ /* 0x000ee20008000800 */
[----:B------:R-:W-:Y:S01]  /*4d50*/  SHF.L.U32 R9, R15, 0x1f, RZ ;  /* 0x0000001f0f097819 */ /* 0x000fe200000006ff */
[----:B------:R-:W-:Y:S02]  /*4d60*/  USHF.L.U32 UR42, UR28, 0x7, URZ ;  /* 0x000000071c2a7899 */ /* 0x000fe400080006ff */
[----:B------:R-:W-:Y:S02]  /*4d70*/  USHF.L.U32 UR43, UR20, 0x6, URZ ;  /* 0x00000006142b7899 */ /* 0x000fe400080006ff */
[----:B--2---:R-:W-:Y:S07]  /*4d80*/  UIMAD.WIDE.U32 UR6, UR14, UR8, URZ ;  /* 0x000000080e0672a5 */ /* 0x004fee000f8e00ff */
[----:B------:R-:W-:Y:S01]  /*4d90*/  @!UP3 UMOV UR4, UR7 ;  /* 0x000000070004bc82 */ /* 0x000fe20008000000 */
[----:B---3--:R-:W-:Y:S02]  /*4da0*/  @!UP3 UISETP.NE.AND UP0, UPT, UR5, 0x1, UPT ;  /* 0x000000010500b88c */ /* 0x008fe4000bf05270 */
[----:B------:R-:W-:Y:S02]  /*4db0*/  @!UP3 USHF.R.U32.HI UR4, URZ, UR9, UR4 ;  /* 0x00000009ff04b299 */ /* 0x000fe40008011604 */
[----:B------:R-:W-:Y:S02]  /*4dc0*/  UIMAD.WIDE.U32 UR6, UR13, UR11, URZ ;  /* 0x0000000b0d0672a5 */ /* 0x000fe4000f8e00ff */
[----:B------:R-:W-:Y:S02]  /*4dd0*/  @!UP3 USEL UR8, UR14, UR4, !UP0 ;  /* 0x000000040e08b287 */ /* 0x000fe4000c000000 */
[----:B------:R-:W-:Y:S03]  /*4de0*/  @!UP3 UISETP.NE.AND UP0, UPT, UR10, 0x1, UPT ;  /* 0x000000010a00b88c */ /* 0x000fe6000bf05270 */
[----:B------:R-:W-:Y:S02]  /*4df0*/  @!UP3 UMOV UR6, UR7 ;  /* 0x000000070006bc82 */ /* 0x000fe40008000000 */
[----:B------:R-:W2:Y:S02]  /*4e00*/  @!UP3 LDCU UR4, c[0x0][0xb20] ;  /* 0x00016400ff04b7ac */ /* 0x000ea40008000800 */
[----:B--2---:R-:W-:Y:S04]  /*4e10*/  @!UP3 USHF.R.U32.HI UR6, URZ, UR4, UR6 ;  /* 0x00000004ff06b299 */ /* 0x004fe80008011606 */
[----:B------:R-:W-:Y:S04]  /*4e20*/  @!UP3 USEL UR6, UR13, UR6, !UP0 ;  /* 0x000000060d06b287 */ /* 0x000fe8000c000000 */
[----:B------:R-:W-:Y:S02]  /*4e30*/  @!UP3 UIADD3 UR4, UPT, UPT, -UR8, UR6, URZ ;  /* 0x000000060804b290 */ /* 0x000fe4000fffe1ff */
[----:B------:R-:W-:Y:S02]  /*4e40*/  @!UP3 UIADD3 UR6, UPT, UPT, UR8, -UR6, URZ ;  /* 0x800000060806b290 */ /* 0x000fe4000fffe0ff */
[----:B------:R-:W-:Y:S02]  /*4e50*/  @!UP3 UIMAD UR14, UR4, UR5, UR14 ;  /* 0x00000005040eb2a4 */ /* 0x000fe4000f8e020e */
[----:B------:R-:W-:Y:S01]  /*4e60*/  @!UP3 UIMAD UR13, UR6, UR10, UR13 ;  /* 0x0000000a060db2a4 */ /* 0x000fe2000f8e020d */
[----:B------:R-:W-:Y:S11]  /*4e70*/  BRA.U UP2, `(.L_x_87) ;  /* 0x0000000102107547 */ /* 0x000ff6000b800000 */
[----:B------:R-:W-:Y:S04]  /*4e80*/  MOV R6, UR52 ;  /* 0x0000003400067c02 */ /* 0x000fe80008000f00 */
[----:B------:R-:W-:Y:S04]  /*4e90*/  SHF.L.U32 R6, R6, 0x1f, RZ ;  /* 0x0000001f06067819 */ /* 0x000fe800000006ff */
[----:B------:R-:W2:Y:S02]  /*4ea0*/  SYNCS.PHASECHK.TRANS64.TRYWAIT P2, [UR21+0x78], R6 ;  /* 0x00007806ff0075a7 */ /* 0x000ea40008041115 */
[----:B--2---:R-:W-:Y:S05]  /*4eb0*/  @!P2 BRA `(.L_x_88) ;  /* 0x000000480028a947 */ /* 0x004fea0003800000 */
.L_x_87:
[----:B------:R-:W-:Y:S05]  /*4ec0*/  @!P1 BRA `(.L_x_89) ;  /* 0x0000000000309947 */ /* 0x000fea0003800000 */
[----:B------:R-:W-:Y:S01]  /*4ed0*/  ISETP.NE.U32.AND P1, PT, R2, RZ, PT ;  /* 0x000000ff0200720c */ /* 0x000fe20003f25070 */
[----:B------:R-:W2:Y:S01]  /*4ee0*/  LDCU.64 UR4, c[0x0][0x358] ;  /* 0x00006b00ff0477ac */ /* 0x000ea20008000a00 */
[----:B------:R-:W-:Y:S02]  /*4ef0*/  IMAD.MOV.U32 R50, RZ, RZ, 0x1 ;  /* 0x00000001ff327424 */ /* 0x000fe400078e00ff */
[----:B------:R-:W-:Y:S11]  /*4f00*/  ISETP.NE.AND.EX P1, PT, R3, RZ, PT, P1 ;  /* 0x000000ff0300720c */ /* 0x000ff60003f25310 */
[----:B------:R-:W-:Y:S02]  /*4f10*/  @!UPT UIADD3 URZ, UPT, UPT, URZ, URZ, URZ ;  /* 0x000000fffffff290 */ /* 0x000fe4000fffe0ff */
[----:B------:R-:W3:Y:S01]  /*4f20*/  @P1 LDC.64 R10, c[0x0][0x888] ;  /* 0x00022200ff0a1b82 */ /* 0x000ee20000000a00 */
[----:B-1----:R-:W-:Y:S04]  /*4f30*/  @P1 IMAD R0, R4, UR36, RZ ;  /* 0x0000002404001c24 */ /* 0x002fe8000f8e02ff */
[----:B---3--:R-:W-:Y:S04]  /*4f40*/  @P1 IMAD.WIDE R10, R0, 0x4, R10 ;  /* 0x00000004000a1825 */ /* 0x008fe800078e020a */
[----:B------:R-:W-:Y:S01]  /*4f50*/  HFMA2 R0, -RZ, RZ, 0, 5.9604644775390625e-08 ;  /* 0x00000001ff007431 */ /* 0x000fe200000001ff */
[----:B--2--5:R2:W5:Y:S04]  /*4f60*/  @P1 LDG.E R27, desc[UR4][R10.64] ;  /* 0x000000040a1b1981 */ /* 0x024568000c1e1900 */
[----:B------:R-:W-:Y:S01]  /*4f70*/  @!P1 PRMT R50, R0, 0x7610, R50 ;  /* 0x0000761000329816 */ /* 0x000fe20000000032 */
[----:B--2---:R-:W3:Y:S06]  /*4f80*/  @!P1 LDC R27, c[0x0][0x880] ;  /* 0x00022000ff1b9b82 */ /* 0x004eec0000000800 */
.L_x_89:
[----:B---3-5:R-:W-:Y:S01]  /*4f90*/  @!P0 FSETP.EQ.AND P1, PT, R27, RZ, PT ;  /* 0x000000ff1b00820b */ /* 0x028fe20003f22000 */
[----:B------:R-:W-:Y:S01]  /*4fa0*/  @!UPT UIADD3 URZ, UPT, UPT, URZ, URZ, URZ ;  /* 0x000000fffffff290 */ /* 0x000fe2000fffe0ff */
[----:B------:R-:W-:Y:S11]  /*4fb0*/  @!P0 BRA `(.L_x_90) ;  /* 0x0000000000188947 */ /* 0x000ff60003800000 */
[----:B------:R-:W-:Y:S02]  /*4fc0*/  LOP3.LUT P0, RZ, R50, 0xff, RZ, 0xc0, !PT ;  /* 0x000000ff32ff7812 */ /* 0x000fe4000780c0ff */
[----:B------:R-:W-:Y:S04]  /*4fd0*/  ISETP.NE.U32.AND P1, PT, R2, RZ, PT ;  /* 0x000000ff0200720c */ /* 0x000fe80003f25070 */
[----:B------:R-:W-:Y:S04]  /*4fe0*/  ISETP.NE.AND.EX P1, PT, R3, RZ, PT, P1 ;  /* 0x000000ff0300720c */ /* 0x000fe80003f25310 */
[----:B------:R-:W-:Y:S03]  /*4ff0*/  PLOP3.LUT P1, PT, P1, PT, PT, 0x8, 0x80 ;  /* 0x000000000080781c */ /* 0x000fe60000f2e170 */
[----:B------:R-:W-:Y:S11]  /*5000*/  @P0 FSETP.EQ.AND P1, PT, R27, RZ, PT ;  /* 0x000000ff1b00020b */ /* 0x000ff60003f22000 */
[----:B------:R-:W-:Y:S02]  /*5010*/  @!UPT UIADD3 URZ, UPT, UPT, URZ, URZ, URZ ;  /* 0x000000fffffff290 */ /* 0x000fe4000fffe0ff */
.L_x_90:
[----:B------:R-:W2:Y:S01]  /*5020*/  SYNCS.PHASECHK.TRANS64.TRYWAIT P2, [UR21+0x50], R9 ;  /* 0x00005009ff0075a7 */ /* 0x000ea20008041115 */
[----:B------:R-:W-:Y:S04]  /*5030*/  ELECT P0, URZ, PT ;  /* 0x0000000000ff782f */ /* 0x000fe80003800000 */
[----:B------:R-:W-:Y:S11]  /*5040*/  PLOP3.LUT P1, PT, P1, P0, PT, 0xf2, 0x2f ;  /* 0x00000000002f781c */ /* 0x000ff60000f21e72 */
[----:B------:R-:W-:Y:S02]  /*5050*/  @!UPT UIADD3 URZ, UPT, UPT, URZ, URZ, URZ ;  /* 0x000000fffffff290 */ /* 0x000fe4000fffe0ff */
[----:B------:R-:W-:Y:S05]  /*5060*/  @!P1 IADD3 R8, P0, PT, R16, 0x580, RZ ;  /* 0x0000058010089810 */ /* 0x000fea0007f1e0ff */
[----:B-1----:R-:W-:Y:S01]  /*5070*/  @!P1 IMAD.X R6, RZ, RZ, R17, P0 ;  /* 0x000000ffff069224 */ /* 0x002fe200000e0611 */
[----:B--2---:R-:W-:Y:S07]  /*5080*/  @!P2 BRA `(.L_x_91) ;  /* 0x0000004400cca947 */ /* 0x004fee0003800000 */
.L_x_179:
[----:B------:R-:W-:Y:S01]  /*5090*/  @!P1 R2UR UR5, R8 ;  /* 0x00000000080592ca */ /* 0x000fe200000e0000 */
[----:B------:R-:W-:Y:S01]  /*50a0*/  VOTEU.ALL UP0, P1 ;  /* 0x0000000000ff7886 */ /* 0x000fe20000800000 */
[----:B------:R-:W-:Y:S01]  /*50b0*/  @!P1 R2UR UR4, R6 ;  /* 0x00000000060492ca */ /* 0x000fe200000e0000 */
[----:B------:R-:W-:Y:S01]  /*50c0*/  UMOV UR16, 0x0 ;  /* 0x0000000000107882 */ /* 0x000fe20000000000 */
[----:B------:R-:W-:Y:S01]  /*50d0*/  UMOV UR17, 0x10000000 ;  /* 0x1000000000117882 */ /* 0x000fe20000000000 */
[----:B------:R-:W-:Y:S01]  /*50e0*/  UMOV UR44, UR36 ;  /* 0x00000024002c7c82 */ /* 0x000fe20008000000 */
[----:B------:R-:W-:Y:S01]  /*50f0*/  @!UP0 UIADD3 UR40, UPT, UPT, UR21, 0x200, URZ ;  /* 0x0000020015288890 */ /* 0x000fe2000fffe0ff */
[----:B-1----:R-:W-:Y:S01]  /*5100*/  @!P1 IMAD.MOV.U32 R0, RZ, RZ, 0x1000 ;  /* 0x00001000ff009424 */ /* 0x002fe200078e00ff */
[----:B------:R-:W-:Y:S01]  /*5110*/  @!UP0 UIADD3 UR10, UPT, UPT, UR42, 0x40, URZ ;  /* 0x000000402a0a8890 */ /* 0x000fe2000fffe0ff */
[----:B------:R-:W-:Y:S01]  /*5120*/  @!P1 IADD3 R8, P0, PT, R16, 0x580, RZ ;  /* 0x0000058010089810 */ /* 0x000fe20007f1e0ff */
[----:B------:R-:W-:Y:S01]  /*5130*/  @!UP0 UIADD3 UR8, UPT, UPT, UR21, 0xa00, URZ ;  /* 0x00000a0015088890 */ /* 0x000fe2000fffe0ff */
[----:B------:R-:W-:Y:S02]  /*5140*/  VOTEU.ALL UP0, P1 ;  /* 0x0000000000ff7886 */ /* 0x000fe40000800000 */
[----:B------:R-:W-:Y:S01]  /*5150*/  IMAD.U32 R10, RZ, RZ, UR5 ;  /* 0x00000005ff0a7e24 */ /* 0x000fe2000f8e00ff */
[----:B------:R-:W-:Y:S01]  /*5160*/  UMOV UR9, UR41 ;  /* 0x0000002900097c82 */ /* 0x000fe20008000000 */
[----:B------:R-:W-:Y:S01]  /*5170*/  IMAD.U32 R11, RZ, RZ, UR4 ;  /* 0x00000004ff0b7e24 */ /* 0x000fe2000f8e00ff */
[----:B------:R-:W-:Y:S01]  /*5180*/  UMOV UR11, UR43 ;  /* 0x0000002b000b7c82 */ /* 0x000fe20008000000 */
[----:B------:R-:W-:Y:S01]  /*5190*/  UMOV UR12, UR36 ;  /* 0x00000024000c7c82 */ /* 0x000fe20008000000 */
[----:B------:R-:W-:Y:S01]  /*51a0*/  @!P1 R2UR UR4, R10 ;  /* 0x000000000a0492ca */ /* 0x000fe200000e0000 */
[----:B------:R-:W-:Y:S01]  /*51b0*/  UPRMT UR6, UR47, 0x654, UR41 ;  /* 0x000006542f067896 */ /* 0x000fe20008000029 */
[----:B------:R-:W-:Y:S01]  /*51c0*/  @!P1 R2UR UR5, R11 ;  /* 0x000000000b0592ca */ /* 0x000fe200000e0000 */
[----:B------:R-:W-:Y:S11]  /*51d0*/  @!P1 IMAD.X R6, RZ, RZ, R17, P0 ;  /* 0x000000ffff069224 */ /* 0x000ff600000e0611 */
[----:B------:R-:W-:Y:S01]  /*51e0*/  @!UPT UIADD3 URZ, UPT, UPT, URZ, URZ, URZ ;  /* 0x000000fffffff290 */ /* 0x000fe2000fffe0ff */
[----:B------:R1:W-:Y:S01]  /*51f0*/  @!UP0 UTMALDG.3D [UR40], [UR4], desc[UR16] ;  /* 0x00001028040085b4 */ /* 0x0003e20008011000 */
[----:B------:R-:W-:Y:S05]  /*5200*/  VOTEU.ALL UP0, P1 ;  /* 0x0000000000ff7886 */ /* 0x000fea0000800000 */
[----:B------:R1:W-:Y:S01]  /*5210*/  @!UP0 UTMALDG.3D [UR8], [UR4], desc[UR16] ;  /* 0x00001008040085b4 */ /* 0x0003e20008011000 */
[----:B------:R1:W-:Y:S01]  /*5220*/  @!P1 SYNCS.ARRIVE.TRANS64.RED.A0TR RZ, [UR21+0x30], R0 ;  /* 0x00003000ffff99a7 */ /* 0x0003e20008300415 */
[----:B------:R-:W-:Y:S01]  /*5230*/  SYNCS.ARRIVE.TRANS64.RED.A1T0 RZ, [UR6], RZ ;  /* 0x000000ffffff79a7 */ /* 0x000fe20008100406 */
[----:B------:R-:W2:Y:S02]  /*5240*/  SYNCS.PHASECHK.TRANS64.TRYWAIT P2, [UR21+0x58], R9 ;  /* 0x00005809ff0075a7 */ /* 0x000ea40008041115 */
[----:B-12---:R-:W-:Y:S05]  /*5250*/  @!P2 BRA `(.L_x_92) ;  /* 0x000000440070a947 */ /* 0x006fea0003800000 */
.L_x_181:
        /* <DEDUP_REMOVED lines=10> */
[----:B------:R-:W-:Y:S02]  /*5300*/  @!UP0 UIADD3 UR10, UPT, UPT, UR42, 0x50, URZ ;  /* 0x000000502a0a8890 */ /* 0x000fe4000fffe0ff */
[----:B------:R-:W-:Y:S01]  /*5310*/  @!UP0 UIADD3 UR8, UPT, UPT, UR21, 0x1a00, URZ ;  /* 0x00001a0015088890 */ /* 0x000fe2000fffe0ff */
[----:B------:R-:W-:Y:S01]  /*5320*/  IMAD.U32 R10, RZ, RZ, UR5 ;  /* 0x00000005ff0a7e24 */ /* 0x000fe2000f8e00ff */
[----:B------:R-:W-:Y:S01]  /*5330*/  VOTEU.ALL UP0, P1 ;  /* 0x0000000000ff7886 */ /* 0x000fe20000800000 */
[----:B------:R-:W-:Y:S01]  /*5340*/  IMAD.U32 R11, RZ, RZ, UR4 ;  /* 0x00000004ff0b7e24 */ /* 0x000fe2000f8e00ff */
[----:B------:R-:W-:Y:S01]  /*5350*/  UMOV UR9, UR33 ;  /* 0x0000002100097c82 */ /* 0x000fe20008000000 */
[----:B------:R-:W-:Y:S01]  /*5360*/  UMOV UR11, UR43 ;  /* 0x0000002b000b7c82 */ /* 0x000fe20008000000 */
[----:B------:R-:W-:Y:S01]  /*5370*/  @!P1 R2UR UR4, R10 ;  /* 0x000000000a0492ca */ /* 0x000fe200000e0000 */
[----:B------:R-:W-:Y:S01]  /*5380*/  UMOV UR12, UR36 ;  /* 0x00000024000c7c82 */ /* 0x000fe20008000000 */
[----:B------:R-:W-:Y:S01]  /*5390*/  @!P1 R2UR UR5, R11 ;  /* 0x000000000b0592ca */ /* 0x000fe200000e0000 */
[----:B------:R-:W-:Y:S01]  /*53a0*/  UPRMT UR6, UR47, 0x654, UR33 ;  /* 0x000006542f067896 */ /* 0x000fe20008000021 */
[----:B------:R-:W-:Y:S11]  /*53b0*/  @!P1 IMAD.X R6, RZ, RZ, R17, P0 ;  /* 0x000000ffff069224 */ /* 0x000ff600000e0611 */
[----:B------:R1:W-:Y:S01]  /*53c0*/  @!UP0 UTMALDG.3D [UR32], [UR4], desc[UR16] ;  /* 0x00001020040085b4 */ /* 0x0003e20008011000 */
[----:B------:R-:W-:Y:S05]  /*53d0*/  VOTEU.ALL UP0, P1 ;  /* 0x0000000000ff7886 */ /* 0x000fea0000800000 */
[----:B------:R1:W-:Y:S01]  /*53e0*/  @!UP0 UTMALDG.3D [UR8], [UR4], desc[UR16] ;  /* 0x00001008040085b4 */ /* 0x0003e20008011000 */
[----:B------:R1:W-:Y:S01]  /*53f0*/  @!P1 SYNCS.ARRIVE.TRANS64.RED.A0TR RZ, [UR21+0x38], R0 ;  /* 0x00003800ffff99a7 */ /* 0x0003e20008300415 */
[----:B------:R-:W-:Y:S01]  /*5400*/  SYNCS.ARRIVE.TRANS64.RED.A1T0 RZ, [UR6], RZ ;  /* 0x000000ffffff79a7 */ /* 0x000fe20008100406 */
[----:B------:R-:W2:Y:S02]  /*5410*/  SYNCS.PHASECHK.TRANS64.TRYWAIT P2, [UR21+0x60], R9 ;  /* 0x00006009ff0075a7 */ /* 0x000ea40008041115 */
[----:B-12---:R-:W-:Y:S05]  /*5420*/  @!P2 BRA `(.L_x_93) ;  /* 0x000000440014a947 */ /* 0x006fea0003800000 */
.L_x_183:
        /* <DEDUP_REMOVED lines=9> */
[----:B------:R-:W-:Y:S01]  /*54c0*/  VIADD R14, R14, 0x1 ;  /* 0x000000010e0e7836 */ /* 0x000fe20000000000 */
        /* <DEDUP_REMOVED lines=10> */
[----:B------:R-:W-:Y:S01]  /*5570*/  UMOV UR12, UR36 ;  /* 0x00000024000c7c82 */ /* 0x000fe20008000000 */
[----:B------:R-:W-:Y:S11]  /*5580*/  UPRMT UR6, UR47, 0x654, UR25 ;  /* 0x000006542f067896 */ /* 0x000ff60008000019 */
[----:B------:R1:W-:Y:S01]  /*5590*/  @!UP0 UTMALDG.3D [UR24], [UR4], desc[UR16] ;  /* 0x00001018040085b4 */ /* 0x0003e20008011000 */
[----:B------:R-:W-:Y:S05]  /*55a0*/  VOTEU.ALL UP0, P1 ;  /* 0x0000000000ff7886 */ /* 0x000fea0000800000 */
[----:B------:R1:W-:Y:S01]  /*55b0*/  @!UP0 UTMALDG.3D [UR8], [UR4], desc[UR16] ;  /* 0x00001008040085b4 */ /* 0x0003e20008011000 */
[----:B------:R1:W-:Y:S01]  /*55c0*/  @!P1 SYNCS.ARRIVE.TRANS64.RED.A0TR RZ, [UR21+0x40], R0 ;  /* 0x00004000ffff99a7 */ /* 0x0003e20008300415 */
[----:B------:R-:W-:Y:S01]  /*55d0*/  SYNCS.ARRIVE.TRANS64.RED.A1T0 RZ, [UR6], RZ ;  /* 0x000000ffffff79a7 */ /* 0x000fe20008100406 */
[----:B------:R-:W2:Y:S02]  /*55e0*/  SYNCS.PHASECHK.TRANS64.TRYWAIT P0, [UR21+0x68], R9 ;  /* 0x00006809ff0075a7 */ /* 0x000ea40008001115 */
[----:B-12---:R-:W-:Y:S05]  /*55f0*/  @!P0 BRA `(.L_x_94) ;  /* 0x0000004000b88947 */ /* 0x006fea0003800000 */
.L_x_185:
[----:B------:R-:W-:Y:S01]  /*5600*/  UPLOP3.LUT UP2, UPT, UPT, UPT, UPT, 0x80, 0x8 ;  /* 0x000000000008789c */ /* 0x000fe20003f4f070 */
[----:B------:R-:W-:Y:S01]  /*5610*/  @!P1 IADD3 R6, P0, PT, R16, 0x580, RZ ;  /* 0x0000058010069810 */ /* 0x000fe20007f1e0ff */
[----:B------:R-:W-:Y:S01]  /*5620*/  UMOV UR6, 0x0 ;  /* 0x0000000000067882 */ /* 0x000fe20000000000 */
[----:B------:R-:W-:Y:S01]  /*5630*/  UMOV UR7, 0x10000000 ;  /* 0x1000000000077882 */ /* 0x000fe20000000000 */
[----:B------:R-:W-:Y:S01]  /*5640*/  VOTEU.ALL UP0, P1 ;  /* 0x0000000000ff7886 */ /* 0x000fe20000800000 */
[----:B------:R-:W-:Y:S01]  /*5650*/  @!P1 R2UR UR5, R6 ;  /* 0x00000000060592ca */ /* 0x000fe200000e0000 */
[----:B-1----:R-:W-:Y:S01]  /*5660*/  @!P1 IMAD.X R0, RZ, RZ, R17, P0 ;  /* 0x000000ffff009224 */ /* 0x002fe200000e0611 */
[----:B------:R-:W-:Y:S01]  /*5670*/  UMOV UR19, UR43 ;  /* 0x0000002b00137c82 */ /* 0x000fe20008000000 */
[----:B------:R-:W-:Y:S01]  /*5680*/  UMOV UR20, UR36 ;  /* 0x0000002400147c82 */ /* 0x000fe20008000000 */
[----:B------:R-:W-:Y:S01]  /*5690*/  @!UP0 UIADD3 UR18, UPT, UPT, UR42, 0x30, URZ ;  /* 0x000000302a128890 */ /* 0x000fe2000fffe0ff */
[----:B------:R-:W-:Y:S01]  /*56a0*/  R2UR UR24, R52 ;  /* 0x00000000341872ca */ /* 0x000fe200000e0000 */
[----:B------:R-:W-:Y:S01]  /*56b0*/  @!UP0 UIADD3 UR16, UPT, UPT, UR21, 0x3200, URZ ;  /* 0x0000320015108890 */ /* 0x000fe2000fffe0ff */
[----:B------:R-:W-:Y:S01]  /*56c0*/  @!P1 R2UR UR4, R0 ;  /* 0x00000000000492ca */ /* 0x000fe200000e0000 */
[----:B------:R-:W-:Y:S01]  /*56d0*/  @!UP0 UIADD3 UR17, UPT, UPT, UR21, 0x48, URZ ;  /* 0x0000004815118890 */ /* 0x000fe2000fffe0ff */
[----:B------:R-:W-:Y:S01]  /*56e0*/  ISETP.NE.AND P0, PT, R14, 0x2, PT ;  /* 0x000000020e00780c */ /* 0x000fe20003f05270 */
[----:B------:R-:W-:Y:S01]  /*56f0*/  @!UP0 UIADD3 UR10, UPT, UPT, UR42, 0x70, URZ ;  /* 0x000000702a0a8890 */ /* 0x000fe2000fffe0ff */
[----:B------:R-:W-:Y:S01]  /*5700*/  LOP3.LUT R15, R15, 0x1, RZ, 0x3c, !PT ;  /* 0x000000010f0f7812 */ /* 0x000fe200078e3cff */
[----:B------:R-:W-:Y:S01]  /*5710*/  @!UP0 UIADD3 UR8, UPT, UPT, UR21, 0x3a00, URZ ;  /* 0x00003a0015088890 */ /* 0x000fe2000fffe0ff */
[----:B------:R-:W-:Y:S01]  /*5720*/  IMAD.U32 R8, RZ, RZ, UR5 ;  /* 0x00000005ff087e24 */ /* 0x000fe2000f8e00ff */
[----:B------:R-:W-:Y:S01]  /*5730*/  VOTEU.ALL UP0, P1 ;  /* 0x0000000000ff7886 */ /* 0x000fe20000800000 */
[----:B------:R-:W-:Y:S01]  /*5740*/  UMOV UR11, UR43 ;  /* 0x0000002b000b7c82 */ /* 0x000fe20008000000 */
[----:B------:R-:W-:Y:S01]  /*5750*/  UMOV UR12, UR36 ;  /* 0x00000024000c7c82 */ /* 0x000fe20008000000 */
[----:B------:R-:W-:Y:S01]  /*5760*/  UMOV UR9, UR17 ;  /* 0x0000001100097c82 */ /* 0x000fe20008000000 */
[----:B------:R-:W-:Y:S01]  /*5770*/  SEL R0, RZ, 0x1, P0 ;  /* 0x00000001ff007807 */ /* 0x000fe20000000000 */
[----:B------:R-:W-:Y:S01]  /*5780*/  UIADD3 UR28, UPT, UPT, UR13, UR24, URZ ;  /* 0x000000180d1c7290 */ /* 0x000fe2000fffe0ff */
[----:B------:R-:W-:Y:S01]  /*5790*/  IMAD.U32 R9, RZ, RZ, UR4 ;  /* 0x00000004ff097e24 */ /* 0x000fe2000f8e00ff */
[----:B------:R-:W-:Y:S01]  /*57a0*/  @!P1 R2UR UR4, R8 ;  /* 0x00000000080492ca */ /* 0x000fe200000e0000 */
[----:B------:R-:W-:Y:S01]  /*57b0*/  UMOV UR36, UR29 ;  /* 0x0000001d00247c82 */ /* 0x000fe20008000000 */
[----:B------:R-:W-:Y:S02]  /*57c0*/  LOP3.LUT R13, R13, R0, RZ, 0x3c, !PT ;  /* 0x000000000d0d7212 */ /* 0x000fe400078e3cff */
[----:B------:R-:W-:Y:S02]  /*57d0*/  @!P1 R2UR UR5, R9 ;  /* 0x00000000090592ca */ /* 0x000fe400000e0000 */
[----:B------:R-:W-:Y:S11]  /*57e0*/  SEL R14, R14, RZ, P0 ;  /* 0x000000ff0e0e7207 */ /* 0x000ff60000000000 */
[----:B------:R1:W-:Y:S01]  /*57f0*/  @!UP0 UTMALDG.3D [UR16], [UR4], desc[UR6] ;  /* 0x00000610040085b4 */ /* 0x0003e20008011000 */
[----:B------:R-:W-:Y:S05]  /*5800*/  VOTEU.ALL UP0, P1 ;  /* 0x0000000000ff7886 */ /* 0x000fea0000800000 */
[----:B------:R2:W-:Y:S01]  /*5810*/  @!UP0 UTMALDG.3D [UR8], [UR4], desc[UR6] ;  /* 0x00000608040085b4 */ /* 0x0005e20008011000 */
[----:B------:R2:W-:Y:S01]  /*5820*/  @!P1 SYNCS.ARRIVE.TRANS64.RED.A0TR RZ, [UR21+0x48], R7 ;  /* 0x00004807ffff99a7 */ /* 0x0005e20008300415 */
[----:B------:R-:W-:Y:S01]  /*5830*/  SYNCS.ARRIVE.TRANS64.RED.A1T0 RZ, [UR37], RZ ;  /* 0x000000ffffff79a7 */ /* 0x000fe20008100425 */
[----:B-1----:R-:W-:Y:S01]  /*5840*/  UIADD3 UR20, UPT, UPT, UR14, UR63, URZ ;  /* 0x0000003f0e147290 */ /* 0x002fe2000fffe0ff */
[----:B------:R-:W-:Y:S11]  /*5850*/  BRA.U UP1, `(.L_x_95) ;  /* 0xfffffff101047547 */ /* 0x000ff6000b83ffff */
[----:B------:R-:W-:-:S04]  /*5860*/  SHF.L.U32 R2, R15, 0x1f, RZ ;  /* 0x0000001f0f027819 */ /* 0x000fc800000006ff */
[----:B------:R-:W1:Y:S02]  /*5870*/  SYNCS.PHASECHK.TRANS64.TRYWAIT P0, [UR21+0x50], R2 ;  /* 0x00005002ff0075a7 */ /* 0x000e640008001115 */
[----:B-1----:R-:W-:Y:S05]  /*5880*/  @!P0 BRA `(.L_x_96) ;  /* 0x00000040002c8947 */ /* 0x002fea0003800000 */
.L_x_187:
[----:B------:R-:W3:Y:S02]  /*5890*/  SYNCS.PHASECHK.TRANS64.TRYWAIT P0, [UR21+0x58], R2 ;  /* 0x00005802ff0075a7 */ /* 0x000ee40008001115 */
[----:B---3--:R-:W-:Y:S05]  /*58a0*/  @!P0 BRA `(.L_x_97) ;  /* 0x00000040003c8947 */ /* 0x008fea0003800000 */
.L_x_189:
[----:B------:R-:W3:Y:S02]  /*58b0*/  SYNCS.PHASECHK.TRANS64.TRYWAIT P0, [UR21+0x60], R2 ;  /* 0x00006002ff0075a7 */ /* 0x000ee40008001115 */
[----:B---3--:R-:W-:Y:S05]  /*58c0*/  @!P0 BRA `(.L_x_98) ;  /* 0x00000040004c8947 */ /* 0x008fea0003800000 */
.L_x_191:
[----:B-1----:R-:W-:-:S07]  /*58d0*/  MOV R0, UR21 ;  /* 0x0000001500007c02 */ /* 0x002fce0008000f00 */
.L_x_99:
[----:B-1----:R-:W-:-:S04]  /*58e0*/  SHF.L.U32 R2, R15, 0x1f, RZ ;  /* 0x0000001f0f027819 */ /* 0x002fc800000006ff */
[----:B------:R1:W3:Y:S03]  /*58f0*/  SYNCS.PHASECHK.TRANS64.TRYWAIT P0, [R0+URZ+0x68], R2 ;  /* 0x00006802000075a7 */ /* 0x0002e600080011ff */
[----:B---3--:R-:W-:Y:S05]  /*5900*/  @!P0 NANOSLEEP.SYNCS 0x989680 ;  /* 0x009896800000895d */ /* 0x008fea0003900000 */
[----:B------:R-:W3:Y:S02]  /*5910*/  @!P0 SYNCS.PHASECHK.TRANS64 P0, [R0+URZ+0x68], R2 ;  /* 0x00006802000085a7 */ /* 0x000ee400080010ff */
[----:B--23--:R-:W-:Y:S05]  /*5920*/  @P0 EXIT ;  /* 0x000000000000094d */ /* 0x00cfea0003800000 */
[----:B------:R-:W-:Y:S05]  /*5930*/  BRA `(.L_x_99) ;  /* 0xfffffffc00e87947 */ /* 0x000fea000383ffff */
.L_x_84:
[----:B------:R-:W-:-:S06]  /*5940*/  UISETP.GE.AND UP0, UPT, UR25, 0x4, UPT ;  /* 0x000000041900788c */ /* 0x000fcc000bf06270 */
[----:B------:R-:W-:-:S13]  /*5950*/  PLOP3.LUT P0, PT, PT, PT, UP0, 0x80, 0x8 ;  /* 0x000000000008781c */ /* 0x000fda0003f0f008 */
[----:B------:R-:W-:Y:S05]  /*5960*/  @!P0 EXIT ;  /* 0x000000000000894d */ /* 0x000fea0003800000 */
[----:B------:R-:W-:Y:S01]  /*5970*/  BAR.SYNC.DEFER_BLOCKING 0x6, 0xa0 ;  /* 0x0182800000007b1d */ /* 0x000fe20000010000 */
[----:B------:R-:W-:Y:S01]  /*5980*/  IMAD.SHL.U32 R49, R61, 0x10, RZ ;  /* 0x000000103d317824 */ /* 0x000fe200078e00ff */
[----:B------:R-:W-:Y:S01]  /*5990*/  CS2R R58, SRZ ;  /* 0x00000000003a7805 */ /* 0x000fe2000001ff00 */
[----:B------:R-:W-:Y:S02]  /*59a0*/  IMAD.SHL.U32 R5, R51, 0x200, RZ ;  /* 0x0000020033057824 */ /* 0x000fe400078e00ff */
[----:B------:R-:W-:Y:S01]  /*59b0*/  IMAD.U32 R23, R61, 0x10000, RZ ;  /* 0x000100003d177824 */ /* 0x000fe200078e00ff */
[----:B------:R-:W-:Y:S01]  /*59c0*/  UMOV UR43, 0x400 ;  /* 0x00000400002b7882 */ /* 0x000fe20000000000 */
[----:B------:R-:W-:Y:S01]  /*59d0*/  LOP3.LUT R48, R49, 0x5b0, RZ, 0xc0, !PT ;  /* 0x000005b031307812 */ /* 0x000fe200078ec0ff */
[----:B------:R-:W-:Y:S01]  /*59e0*/  ULEA UR43, UR47, UR43, 0x18 ;  /* 0x0000002b2f2b7291 */ /* 0x000fe2000f8ec0ff */
[----:B------:R-:W1:Y:S01]  /*59f0*/  LDC.64 R44, c[0x0][0x888] ;  /* 0x00022200ff2c7b82 */ /* 0x000e620000000a00 */
[----:B------:R-:W-:Y:S01]  /*5a00*/  IMAD.SHL.U32 R4, R61, 0x2, RZ ;  /* 0x000000023d047824 */ /* 0x000fe200078e00ff */
[----:B------:R-:W-:Y:S01]  /*5a10*/  LOP3.LUT R48, R48, 0x200, R5, 0xf8, !PT ;  /* 0x0000020030307812 */ /* 0x000fe200078ef805 */
[----:B------:R-:W-:Y:S01]  /*5a20*/  IMAD.SHL.U32 R5, R51, 0x200000, RZ ;  /* 0x0020000033057824 */ /* 0x000fe200078e00ff */
[C---:B------:R-:W-:Y:S01]  /*5a30*/  LOP3.LUT R6, R49.reuse, 0x40, RZ, 0xc0, !PT ;  /* 0x0000004031067812 */ /* 0x040fe200078ec0ff */
[----:B------:R-:W-:Y:S01]  /*5a40*/  UIADD3 UR4, UPT, UPT, UR43, 0x200, URZ ;  /* 0x000002002b047890 */ /* 0x000fe2000fffe0ff */
[----:B------:R-:W-:Y:S01]  /*5a50*/  LOP3.LUT P0, RZ, R49, 0x40, RZ, 0xc0, !PT ;  /* 0x0000004031ff7812 */ /* 0x000fe2000780c0ff */
[----:B------:R-:W-:Y:S01]  /*5a60*/  IMAD.MOV.U32 R60, RZ, RZ, 0x1 ;  /* 0x00000001ff3c7424 */ /* 0x000fe200078e00ff */
[----:B------:R-:W2:Y:S01]  /*5a70*/  LDC.64 R46, c[0x0][0x890] ;  /* 0x00022400ff2e7b82 */ /* 0x000ea20000000a00 */
[----:B------:R-:W-:Y:S01]  /*5a80*/  LOP3.LUT R5, R5, 0x200000, RZ, 0xc0, !PT ;  /* 0x0020000005057812 */ /* 0x000fe200078ec0ff */
[----:B------:R-:W-:Y:S01]  /*5a90*/  IMAD.MOV.U32 R22, RZ, RZ, RZ ;  /* 0x000000ffff167224 */ /* 0x000fe200078e00ff */
[----:B------:R-:W-:Y:S01]  /*5aa0*/  LOP3.LUT R4, R6, 0x8, R4, 0xf8, !PT ;  /* 0x0000000806047812 */ /* 0x000fe200078ef804 */
[----:B------:R-:W-:Y:S01]  /*5ab0*/  IMAD.MOV.U32 R56, RZ, RZ, RZ ;  /* 0x000000ffff387224 */ /* 0x000fe200078e00ff */
[----:B------:R-:W-:Y:S01]  /*5ac0*/  LOP3.LUT R23, R5, 0x400000, R23, 0xf8, !PT ;  /* 0x0040000005177812 */ /* 0x000fe200078ef817 */
[----:B------:R-:W-:Y:S01]  /*5ad0*/  IMAD.U32 R53, RZ, RZ, UR4 ;  /* 0x00000004ff357e24 */ /* 0x000fe2000f8e00ff */
[----:B------:R-:W3:Y:S01]  /*5ae0*/  LDS R0, [UR43+0x130] ;  /* 0x0001302bff007984 */ /* 0x000ee20008000800 */
[----:B------:R-:W4:Y:S01]  /*5af0*/  LDC.64 R42, c[0x0][0x8b0] ;  /* 0x00022c00ff2a7b82 */ /* 0x000f220000000a00 */
[----:B------:R-:W-:Y:S01]  /*5b00*/  LOP3.LUT R48, R48, R4, RZ, 0xfc, !PT ;  /* 0x0000000430307212 */ /* 0x000fe200078efcff */
[----:B------:R-:W1:Y:S01]  /*5b10*/  LDCU UR60, c[0x0][0x370] ;  /* 0x00006e00ff3c77ac */ /* 0x000e620008000800 */
[----:B------:R-:W-:Y:S01]  /*5b20*/  LOP3.LUT R61, R61, 0x60, RZ, 0xc0, !PT ;  /* 0x000000603d3d7812 */ /* 0x000fe200078ec0ff */
[----:B------:R-:W1:Y:S04]  /*5b30*/  LDCU UR42, c[0x0][0xb0c] ;  /* 0x00016180ff2a77ac */ /* 0x000e680008000800 */
[----:B------:R-:W1:Y:S01]  /*5b40*/  LDC.64 R40, c[0x0][0x8a8] ;  /* 0x00022a00ff287b82 */ /* 0x000e620000000a00 */
[----:B------:R-:W1:Y:S01]  /*5b50*/  LDCU UR39, c[0x0][0xb30] ;  /* 0x00016600ff2777ac */ /* 0x000e620008000800 */
[----:B------:R-:W1:Y:S01]  /*5b60*/  LDCU.64 UR54, c[0x0][0x888] ;  /* 0x00011100ff3677ac */ /* 0x000e620008000a00 */
[----:B------:R-:W1:Y:S01]  /*5b70*/  LDCU.64 UR40, c[0x0][0xb28] ;  /* 0x00016500ff2877ac */ /* 0x000e620008000a00 */
[----:B------:R-:W1:Y:S01]  /*5b80*/  LDCU.128 UR56, c[0x0][0xb10] ;  /* 0x00016200ff3877ac */ /* 0x000e620008000c00 */
[----:B------:R-:W1:Y:S01]  /*5b90*/  LDCU UR53, c[0x0][0x374] ;  /* 0x00006e80ff3577ac */ /* 0x000e620008000800 */
[----:B------:R-:W-:Y:S01]  /*5ba0*/  UMOV UR52, URZ ;  /* 0x000000ff00347c82 */ /* 0x000fe20008000000 */
[----:B------:R-:W-:Y:S01]  /*5bb0*/  UMOV UR46, URZ ;  /* 0x000000ff002e7c82 */ /* 0x000fe20008000000 */
[----:B---3--:R-:W-:Y:S01]  /*5bc0*/  IMAD.IADD R23, R0, 0x1, R23 ;  /* 0x0000000100177824 */ /* 0x008fe200078e0217 */
[----:B--2---:R-:W-:-:S07]  /*5bd0*/  P2R R0, PR, RZ, 0x1 ;  /* 0x00000001ff007803 */ /* 0x004fce0000000000 */
.L_x_143:
[----:B------:R-:W-:Y:S02]  /*5be0*/  LEA R3, R56, UR43, 0x3 ;  /* 0x0000002b38037c11 */ /* 0x000fe4000f8e18ff */
[----:B------:R-:W-:Y:S02]  /*5bf0*/  SHF.L.U32 R0, R58, 0x1f, RZ ;  /* 0x0000001f3a007819 */ /* 0x000fe400000006ff */
[----:B-1----:R-:W-:Y:S02]  /*5c00*/  LEA R4, R56, UR43, 0x4 ;  /* 0x0000002b38047c11 */ /* 0x002fe4000f8e20ff */
[----:B------:R-:W2:Y:S02]  /*5c10*/  SYNCS.PHASECHK.TRANS64.TRYWAIT P0, [R3+URZ+0x80], R0 ;  /* 0x00008000030075a7 */ /* 0x000ea400080011ff */
[----:B--2---:R-:W-:Y:S05]  /*5c20*/  @!P0 BRA `(.L_x_100) ;  /* 0x0000003c008c8947 */ /* 0x004fea0003800000 */
.L_x_192:
        /* <DEDUP_REMOVED lines=11> */
[----:B------:R-:W-:Y:S01]  /*5ce0*/  PLOP3.LUT P0, PT, PT, PT, UP1, 0x80, 0x8 ;  /* 0x000000000008781c */ /* 0x000fe20003f0f018 */
[----:B------:R-:W-:Y:S11]  /*5cf0*/  UP2UR UR62, UPR, URZ, 0x2 ;  /* 0x00000002ff3e7883 */ /* 0x000ff60008000000 */
[----:B------:R-:W-:Y:S01]  /*5d00*/  @!UPT UIADD3 URZ, UPT, UPT, URZ, URZ, URZ ;  /* 0x000000fffffff290 */ /* 0x000fe2000fffe0ff */
        /* <DEDUP_REMOVED lines=13> */
[----:B------:R-:W2:Y:S01]  /*5de0*/  LDCU UR12, c[0x0][0xb20] ;  /* 0x00016400ff0c77ac */ /* 0x000ea20008000800 */
[----:B------:R-:W-:Y:S02]  /*5df0*/  UIMAD.WIDE.U32 UR4, UR53, UR59, URZ ;  /* 0x0000003b350472a5 */ /* 0x000fe4000f8e00ff */
[----:B------:R-:W-:Y:S02]  /*5e00*/  UIMAD.WIDE.U32 UR6, UR60, UR56, URZ ;  /* 0x000000383c0672a5 */ /* 0x000fe4000f8e00ff */
[----:B------:R-:W-:Y:S02]  /*5e10*/  UISETP.NE.AND UP0, UPT, UR58, 0x1, UPT ;  /* 0x000000013a00788c */ /* 0x000fe4000bf05270 */
[----:B------:R-:W-:Y:S02]  /*5e20*/  UIMAD.WIDE.U32 UR8, UR37, UR59, URZ ;  /* 0x0000003b250872a5 */ /* 0x000fe4000f8e00ff */
[----:B------:R-:W-:Y:S02]  /*5e30*/  UIMAD.WIDE.U32 UR10, UR38, UR56, URZ ;  /* 0x00000038260a72a5 */ /* 0x000fe4000f8e00ff */
[----:B------:R-:W-:Y:S02]  /*5e40*/  UISETP.NE.AND UP1, UPT, UR42, 0x1, UPT ;  /* 0x000000012a00788c */ /* 0x000fe4000bf25270 */
[----:B------:R-:W-:Y:S01]  /*5e50*/  UISETP.NE.AND UP2, UPT, UR45, 0x1, UPT ;  /* 0x000000012d00788c */ /* 0x000fe2000bf45270 */
[----:B------:R-:W-:Y:S02]  /*5e60*/  UMOV UR4, UR5 ;  /* 0x0000000500047c82 */ /* 0x000fe40008000000 */
[----:B--2---:R-:W-:Y:S03]  /*5e70*/  USHF.R.U32.HI UR5, URZ, UR12, UR4 ;  /* 0x0000000cff057299 */ /* 0x004fe60008011604 */
[----:B------:R-:W-:Y:S02]  /*5e80*/  UMOV UR4, UR7 ;  /* 0x0000000700047c82 */ /* 0x000fe40008000000 */
[----:B------:R-:W-:Y:S02]  /*5e90*/  USHF.R.U32.HI UR7, URZ, UR57, UR4 ;  /* 0x00000039ff077299 */ /* 0x000fe40008011604 */
[----:B------:R-:W-:Y:S02]  /*5ea0*/  USEL UR4, UR53, UR5, !UP0 ;  /* 0x0000000535047287 */ /* 0x000fe4000c000000 */
[----:B------:R-:W-:Y:S01]  /*5eb0*/  USEL UR7, UR60, UR7, !UP1 ;  /* 0x000000073c077287 */ /* 0x000fe2000c800000 */
[----:B------:R-:W-:Y:S01]  /*5ec0*/  UMOV UR5, UR9 ;  /* 0x0000000900057c82 */ /* 0x000fe20008000000 */
[----:B------:R-:W-:Y:S02]  /*5ed0*/  UIMAD.WIDE.U32 UR8, UR4, UR40, URZ ;  /* 0x00000028040872a5 */ /* 0x000fe4000f8e00ff */
[----:B------:R-:W-:Y:S03]  /*5ee0*/  USHF.R.U32.HI UR6, URZ, UR12, UR5 ;  /* 0x0000000cff067299 */ /* 0x000fe60008011605 */
[----:B------:R-:W-:Y:S01]  /*5ef0*/  UMOV UR5, UR11 ;  /* 0x0000000b00057c82 */ /* 0x000fe20008000000 */
[----:B------:R-:W-:Y:S02]  /*5f00*/  UIMAD.WIDE.U32 UR10, UR7, UR40, URZ ;  /* 0x00000028070a72a5 */ /* 0x000fe4000f8e00ff */
[----:B------:R-:W-:Y:S02]  /*5f10*/  USHF.R.U32.HI UR12, URZ, UR57, UR5 ;  /* 0x00000039ff0c7299 */ /* 0x000fe40008011605 */
[----:B------:R-:W-:Y:S01]  /*5f20*/  USEL UR6, UR37, UR6, !UP0 ;  /* 0x0000000625067287 */ /* 0x000fe2000c000000 */
[----:B------:R-:W-:Y:S02]  /*5f30*/  UMOV UR5, UR9 ;  /* 0x0000000900057c82 */ /* 0x000fe40008000000 */
[----:B------:R-:W-:Y:S01]  /*5f40*/  UMOV UR10, UR11 ;  /* 0x0000000b000a7c82 */ /* 0x000fe20008000000 */
[----:B------:R-:W-:Y:S02]  /*5f50*/  @UP2 USHF.R.U32.HI UR4, URZ, UR41, UR5 ;  /* 0x00000029ff042299 */ /* 0x000fe40008011605 */
[----:B------:R-:W-:Y:S02]  /*5f60*/  @UP2 USHF.R.U32.HI UR7, URZ, UR41, UR10 ;  /* 0x00000029ff072299 */ /* 0x000fe4000801160a */
[----:B------:R-:W-:Y:S02]  /*5f70*/  UIMAD UR4, UR45, UR4, URZ ;  /* 0x000000042d0472a4 */ /* 0x000fe4000f8e02ff */
        /* <DEDUP_REMOVED lines=8> */
[----:B------:R-:W-:Y:S02]  /*6000*/  USEL UR11, UR6, UR4, !UP2 ;  /* 0x00000004060b7287 */ /* 0x000fe4000d000000 */
[----:B------:R-:W-:Y:S02]  /*6010*/  UIADD3 UR8, UPT, UPT, -UR5, URZ, URZ ;  /* 0x000000ff05087290 */ /* 0x000fe4000fffe1ff */
[----:B------:R-:W-:Y:S01]  /*6020*/  UIADD3 UR10, UPT, UPT, -UR11, URZ, URZ ;  /* 0x000000ff0b0a7290 */ /* 0x000fe2000fffe1ff */
[----:B------:R-:W-:Y:S01]  /*6030*/  @!UP0 UMOV UR4, UR9 ;  /* 0x0000000900048c82 */ /* 0x000fe20008000000 */
[----:B------:R-:W-:Y:S02]  /*6040*/  UIADD3 UR9, UPT, UPT, -UR6, URZ, URZ ;  /* 0x000000ff06097290 */ /* 0x000fe4000fffe1ff */
[----:B------:R-:W-:Y:S02]  /*6050*/  @!UP0 USHF.R.U32.HI UR4, URZ, UR41, UR4 ;  /* 0x00000029ff048299 */ /* 0x000fe40008011604 */
[----:B------:R-:W-:Y:S02]  /*6060*/  UIMAD UR10, UR45, UR10, UR6 ;  /* 0x0000000a2d0a72a4 */ /* 0x000fe4000f8e0206 */
[----:B------:R-:W-:Y:S04]  /*6070*/  @!UP0 USEL UR4, UR5, UR4, !UP2 ;  /* 0x0000000405048287 */ /* 0x000fe8000d000000 */
[----:B------:R-:W-:Y:S02]  /*6080*/  @!UP0 UIMAD UR10, UR7, UR10, UR4 ;  /* 0x0000000a070a82a4 */ /* 0x000fe4000f8e0204 */
[----:B------:R-:W-:Y:S02]  /*6090*/  @!UP0 UIADD3 UR11, UPT, UPT, UR11, -UR4, URZ ;  /* 0x800000040b0b8290 */ /* 0x000fe4000fffe0ff */
[----:B------:R-:W-:Y:S02]  /*60a0*/  UIMAD UR7, UR42, UR8, UR38 ;  /* 0x000000082a0772a4 */ /* 0x000fe4000f8e0226 */
[----:B------:R-:W-:Y:S02]  /*60b0*/  @!UP0 UIMAD UR6, UR11, UR45, UR5 ;  /* 0x0000002d0b0682a4 */ /* 0x000fe4000f8e0205 */
[----:B------:R-:W-:Y:S01]  /*60c0*/  UIMAD UR4, UR58, UR9, UR37 ;  /* 0x000000093a0472a4 */ /* 0x000fe2000f8e0225 */
[----:B------:R-:W-:Y:S02]  /*60d0*/  @!UP0 UMOV UR5, UR10 ;  /* 0x0000000a00058c82 */ /* 0x000fe40008000000 */
[----:B------:R-:W-:Y:S02]  /*60e0*/  UIMAD UR38, UR5, UR42, UR7 ;  /* 0x0000002a052672a4 */ /* 0x000fe4000f8e0207 */
[----:B------:R-:W-:Y:S11]  /*60f0*/  UIMAD UR37, UR6, UR58, UR4 ;  /* 0x0000003a062572a4 */ /* 0x000ff6000f8e0204 */
[----:B------:R-:W-:Y:S01]  /*6100*/  @!UPT UIADD3 URZ, UPT, UPT, URZ, URZ, URZ ;  /* 0x000000fffffff290 */ /* 0x000fe2000fffe0ff */
.L_x_101:
[----:B------:R-:W-:Y:S01]  /*6110*/  UISETP.NE.AND UP0, UPT, UR39, 0x1, UPT ;  /* 0x000000012700788c */ /* 0x000fe2000bf05270 */
[----:B------:R-:W-:Y:S01]  /*6120*/  LOP3.LUT P0, RZ, R53, 0x90, RZ, 0xc0, !PT ;  /* 0x0000009035ff7812 */ /* 0x000fe2000780c0ff */
[----:B------:R-:W-:Y:S01]  /*6130*/  USHF.L.U32 UR50, UR20, 0x6, URZ ;  /* 0x0000000614327899 */ /* 0x000fe200080006ff */
[----:B------:R-:W-:Y:S01]  /*6140*/  BSSY.RECONVERGENT B6, `(.L_x_102) ;  /* 0x0000034000067945 */ /* 0x000fe20003800200 */
[----:B------:R-:W-:Y:S01]  /*6150*/  USHF.L.U32 UR49, UR28, 0x7, URZ ;  /* 0x000000071c317899 */ /* 0x000fe200080006ff */
[----:B------:R-:W-:Y:S06]  /*6160*/  IADD3 R56, PT, PT, R56, 0x1, RZ ;  /* 0x0000000138387810 */ /* 0x000fec0007ffe0ff */
[----:B------:R-:W2:Y:S01]  /*6170*/  @!UP0 LDCU.128 UR12, c[0x0][0xb10] ;  /* 0x00016200ff0c87ac */ /* 0x000ea20008000c00 */
[----:B------:R-:W3:Y:S01]  /*6180*/  @!UP0 LDCU UR5, c[0x0][0xb0c] ;  /* 0x00016180ff0587ac */ /* 0x000ee20008000800 */
[----:B------:R-:W4:Y:S01]  /*6190*/  @!UP0 LDCU UR10, c[0x0][0xb20] ;  /* 0x00016400ff0a87ac */ /* 0x000f220008000800 */
[----:B--2---:R-:W-:Y:S02]  /*61a0*/  UIMAD.WIDE.U32 UR8, UR38, UR12, URZ ;  /* 0x0000000c260872a5 */ /* 0x004fe4000f8e00ff */
[----:B------:R-:W-:Y:S02]  /*61b0*/  UIMAD.WIDE.U32 UR6, UR37, UR15, URZ ;  /* 0x0000000f250672a5 */ /* 0x000fe4000f8e00ff */
[----:B------:R-:W-:Y:S03]  /*61c0*/  @!UP0 UISETP.NE.AND UP1, UPT, UR14, 0x1, UPT ;  /* 0x000000010e00888c */ /* 0x000fe6000bf25270 */
[----:B------:R-:W-:Y:S01]  /*61d0*/  @!UP0 UMOV UR4, UR9 ;  /* 0x0000000900048c82 */ /* 0x000fe20008000000 */
[----:B---3--:R-:W-:Y:S02]  /*61e0*/  @!UP0 UISETP.NE.AND UP2, UPT, UR5, 0x1, UPT ;  /* 0x000000010500888c */ /* 0x008fe4000bf45270 */
[----:B------:R-:W-:Y:S01]  /*61f0*/  @!UP0 USHF.R.U32.HI UR4, URZ, UR13, UR4 ;  /* 0x0000000dff048299 */ /* 0x000fe20008011604 */
[----:B------:R-:W-:Y:S02]  /*6200*/  @!UP0 UMOV UR6, UR7 ;  /* 0x0000000700068c82 */ /* 0x000fe40008000000 */
[----:B----4-:R-:W-:Y:S02]  /*6210*/  @!UP0 USHF.R.U32.HI UR6, URZ, UR10, UR6 ;  /* 0x0000000aff068299 */ /* 0x010fe40008011606 */
[----:B------:R-:W-:Y:S02]  /*6220*/  @!UP0 USEL UR7, UR38, UR4, !UP2 ;  /* 0x0000000426078287 */ /* 0x000fe4000d000000 */
[----:B------:R-:W-:Y:S04]  /*6230*/  @!UP0 USEL UR6, UR37, UR6, !UP1 ;  /* 0x0000000625068287 */ /* 0x000fe8000c800000 */
[----:B------:R-:W-:Y:S02]  /*6240*/  @!UP0 UIADD3 UR4, UPT, UPT, -UR7, UR6, URZ ;  /* 0x0000000607048290 */ /* 0x000fe4000fffe1ff */
[----:B------:R-:W-:Y:S02]  /*6250*/  @!UP0 UIADD3 UR6, UPT, UPT, UR7, -UR6, URZ ;  /* 0x8000000607068290 */ /* 0x000fe4000fffe0ff */
[----:B------:R-:W-:Y:S02]  /*6260*/  @!UP0 UIMAD UR38, UR4, UR5, UR38 ;  /* 0x00000005042682a4 */ /* 0x000fe4000f8e0226 */
[----:B------:R-:W-:Y:S01]  /*6270*/  @!UP0 UIMAD UR37, UR6, UR14, UR37 ;  /* 0x0000000e062582a4 */ /* 0x000fe2000f8e0225 */
[----:B------:R-:W-:Y:S11]  /*6280*/  @!P0 BRA `(.L_x_103) ;  /* 0x00000000007c8947 */ /* 0x000ff60003800000 */
[----:B------:R-:W2:Y:S01]  /*6290*/  LDCU.64 UR8, c[0x4][0x80] ;  /* 0x01001000ff0877ac */ /* 0x000ea20008000a00 */
[----:B------:R-:W-:Y:S01]  /*62a0*/  MOV R2, 0x0 ;  /* 0x0000000000027802 */ /* 0x000fe20000000f00 */
[----:B------:R-:W-:Y:S02]  /*62b0*/  HFMA2 R12, -RZ, RZ, 0, 5.9604644775390625e-08 ;  /* 0x00000001ff0c7431 */ /* 0x000fe400000001ff */
[----:B------:R-:W-:Y:S01]  /*62c0*/  IMAD.MOV.U32 R8, RZ, RZ, 0x70 ;  /* 0x00000070ff087424 */ /* 0x000fe200078e00ff */
[----:B------:R3:W4:Y:S01]  /*62d0*/  LDC.64 R14, c[0x4][R2] ;  /* 0x01000000020e7b82 */ /* 0x0007220000000a00 */
[----:B------:R-:W1:Y:S01]  /*62e0*/  LDCU.64 UR6, c[0x4][0x88] ;  /* 0x01001100ff0677ac */ /* 0x000e620008000a00 */
[----:B------:R-:W-:Y:S01]  /*62f0*/  IMAD.MOV.U32 R13, RZ, RZ, RZ ;  /* 0x000000ffff0d7224 */ /* 0x000fe200078e00ff */
[----:B------:R-:W1:Y:S01]  /*6300*/  LDCU.64 UR4, c[0x4][0x8] ;  /* 0x01000100ff0477ac */ /* 0x000e620008000a00 */
[----:B--2---:R-:W-:Y:S01]  /*6310*/  MOV R5, UR9 ;  /* 0x0000000900057c02 */ /* 0x004fe20008000f00 */
[----:B------:R-:W-:Y:S01]  /*6320*/  IMAD.U32 R4, RZ, RZ, UR8 ;  /* 0x00000008ff047e24 */ /* 0x000fe2000f8e00ff */
[----:B-1----:R-:W-:Y:S01]  /*6330*/  MOV R7, UR7 ;  /* 0x0000000700077c02 */ /* 0x002fe20008000f00 */
[----:B------:R-:W-:Y:S01]  /*6340*/  IMAD.U32 R6, RZ, RZ, UR6 ;  /* 0x00000006ff067e24 */ /* 0x000fe2000f8e00ff */
[----:B------:R-:W-:Y:S01]  /*6350*/  MOV R11, UR5 ;  /* 0x00000005000b7c02 */ /* 0x000fe20008000f00 */
[----:B------:R-:W-:Y:S02]  /*6360*/  IMAD.U32 R10, RZ, RZ, UR4 ;  /* 0x00000004ff0a7e24 */ /* 0x000fe4000f8e00ff */
[----:B------:R-:W-:Y:S07]  /*6370*/  LEPC R20, `(.L_x_104) ;  /* 0x000000001014794e */ /* 0x000fee0000000000 */
[----:B---345:R-:W-:Y:S05]  /*6380*/  CALL.ABS.NOINC R14 ;  /* 0x000000000e007343 */ /* 0x038fea0003c00000 */
.L_x_104:
[----:B------:R-:W1:Y:S01]  /*6390*/  LDCU.64 UR8, c[0x4][0x80] ;  /* 0x01001000ff0877ac */ /* 0x000e620008000a00 */
[----:B------:R-:W2:Y:S01]  /*63a0*/  LDC.64 R2, c[0x4][R2] ;  /* 0x0100000002027b82 */ /* 0x000ea20000000a00 */
[----:B------:R-:W-:Y:S02]  /*63b0*/  HFMA2 R12, -RZ, RZ, 0, 5.9604644775390625e-08 ;  /* 0x00000001ff0c7431 */ /* 0x000fe400000001ff */
[----:B------:R-:W-:Y:S02]  /*63c0*/  IMAD.MOV.U32 R8, RZ, RZ, 0x70 ;  /* 0x00000070ff087424 */ /* 0x000fe400078e00ff */
[----:B------:R-:W-:Y:S01]  /*63d0*/  IMAD.MOV.U32 R13, RZ, RZ, RZ ;  /* 0x000000ffff0d7224 */ /* 0x000fe200078e00ff */
[----:B------:R-:W3:Y:S01]  /*63e0*/  LDCU.64 UR6, c[0x4][0x88] ;  /* 0x01001100ff0677ac */ /* 0x000ee20008000a00 */
[----:B------:R-:W4:Y:S01]  /*63f0*/  LDCU.64 UR4, c[0x4][0x8] ;  /* 0x01000100ff0477ac */ /* 0x000f220008000a00 */
[----:B-1----:R-:W-:Y:S02]  /*6400*/  MOV R4, UR8 ;  /* 0x0000000800047c02 */ /* 0x002fe40008000f00 */
[----:B------:R-:W-:Y:S02]  /*6410*/  MOV R5, UR9 ;  /* 0x0000000900057c02 */ /* 0x000fe40008000f00 */
[----:B---3--:R-:W-:Y:S01]  /*6420*/  MOV R7, UR7 ;  /* 0x0000000700077c02 */ /* 0x008fe20008000f00 */
[----:B------:R-:W-:Y:S01]  /*6430*/  IMAD.U32 R6, RZ, RZ, UR6 ;  /* 0x00000006ff067e24 */ /* 0x000fe2000f8e00ff */
[----:B----4-:R-:W-:Y:S01]  /*6440*/  MOV R11, UR5 ;  /* 0x00000005000b7c02 */ /* 0x010fe20008000f00 */
[----:B------:R-:W-:Y:S02]  /*6450*/  IMAD.U32 R10, RZ, RZ, UR4 ;  /* 0x00000004ff0a7e24 */ /* 0x000fe4000f8e00ff */
[----:B------:R-:W-:Y:S07]  /*6460*/  LEPC R20, `(.L_x_103) ;  /* 0x000000001014794e */ /* 0x000fee0000000000 */
[----:B--2---:R-:W-:Y:S05]  /*6470*/  CALL.ABS.NOINC R2 ;  /* 0x0000000002007343 */ /* 0x004fea0003c00000 */
.L_x_103:
[----:B------:R-:W-:Y:S05]  /*6480*/  BSYNC.RECONVERGENT B6 ;  /* 0x0000000000067941 */ /* 0x000fea0003800200 */
.L_x_102:
[----:B------:R-:W-:Y:S02]  /*6490*/  ISETP.NE.U32.AND P0, PT, RZ, UR54, PT ;  /* 0x00000036ff007c0c */ /* 0x000fe4000bf05070 */
[C---:B------:R-:W-:Y:S02]  /*64a0*/  ISETP.NE.U32.AND P1, PT, R46.reuse, RZ, PT ;  /* 0x000000ff2e00720c */ /* 0x040fe40003f25070 */
[----:B------:R-:W-:Y:S02]  /*64b0*/  ISETP.NE.U32.AND P4, PT, R46, RZ, PT ;  /* 0x000000ff2e00720c */ /* 0x000fe40003f85070 */
[----:B------:R-:W-:Y:S02]  /*64c0*/  ISETP.NE.AND.EX P0, PT, RZ, UR55, PT, P0 ;  /* 0x00000037ff007c0c */ /* 0x000fe4000bf05300 */
[C---:B------:R-:W-:Y:S02]  /*64d0*/  ISETP.NE.AND.EX P1, PT, R47.reuse, RZ, PT, P1 ;  /* 0x000000ff2f00720c */ /* 0x040fe40003f25310 */
[----:B------:R-:W-:Y:S02]  /*64e0*/  ISETP.NE.AND.EX P4, PT, R47, RZ, P0, P4 ;  /* 0x000000ff2f00720c */ /* 0x000fe40000785340 */
[----:B------:R-:W-:Y:S02]  /*64f0*/  ISETP.NE.U32.AND P5, PT, R42, RZ, PT ;  /* 0x000000ff2a00720c */ /* 0x000fe40003fa5070 */
[----:B------:R-:W-:Y:S02]  /*6500*/  ISETP.NE.U32.AND P3, PT, RZ, UR54, PT ;  /* 0x00000036ff007c0c */ /* 0x000fe4000bf65070 */
[----:B------:R-:W-:Y:S02]  /*6510*/  PLOP3.LUT P2, PT, PT, PT, PT, 0x8, 0x80 ;  /* 0x000000000080781c */ /* 0x000fe40003f4e170 */
[----:B------:R-:W-:Y:S02]  /*6520*/  ISETP.NE.AND.EX P5, PT, R43, RZ, PT, P5 ;  /* 0x000000ff2b00720c */ /* 0x000fe40003fa5350 */
[----:B------:R-:W-:Y:S03]  /*6530*/  ISETP.NE.AND.EX P3, PT, RZ, UR55, PT, P3 ;  /* 0x00000037ff007c0c */ /* 0x000fe6000bf65330 */
[----:B------:R-:W-:Y:S01]  /*6540*/  @!P4 PLOP3.LUT P2, PT, P1, PT, PT, 0x80, 0x8 ;  /* 0x000000000008c81c */ /* 0x000fe20000f4f070 */
[----:B------:R-:W-:Y:S01]  /*6550*/  @!UPT UIADD3 URZ, UPT, UPT, URZ, URZ, URZ ;  /* 0x000000fffffff290 */ /* 0x000fe2000fffe0ff */
[----:B------:R-:W-:Y:S11]  /*6560*/  @!P1 BRA `(.L_x_105) ;  /* 0x0000000000309947 */ /* 0x000ff60003800000 */
        /* <DEDUP_REMOVED lines=12> */
.L_x_105:
[----:B------:R-:W-:Y:S05]  /*6630*/  @!P5 BRA `(.L_x_106) ;  /* 0x000000000024d947 */ /* 0x000fea0003800000 */
[----:B------:R-:W-:Y:S01]  /*6640*/  ISETP.NE.U32.AND P0, PT, R40, RZ, PT ;  /* 0x000000ff2800720c */ /* 0x000fe20003f05070 */
[----:B------:R-:W2:Y:S03]  /*6650*/  LDCU.64 UR4, c[0x0][0x358] ;  /* 0x00006b00ff0477ac */ /* 0x000ea60008000a00 */
[----:B------:R-:W-:Y:S11]  /*6660*/  ISETP.NE.AND.EX P0, PT, R41, RZ, PT, P0 ;  /* 0x000000ff2900720c */ /* 0x000ff60003f05300 */
[----:B------:R-:W-:Y:S02]  /*6670*/  @!UPT UIADD3 URZ, UPT, UPT, URZ, URZ, URZ ;  /* 0x000000fffffff290 */ /* 0x000fe4000fffe0ff */
[----:B------:R-:W4:Y:S01]  /*6680*/  @P0 LDC.64 R2, c[0x0][0x8a8] ;  /* 0x00022a00ff020b82 */ /* 0x000f220000000a00 */
[----:B-1----:R-:W-:Y:S04]  /*6690*/  @P0 IMAD R0, R42, UR36, RZ ;  /* 0x000000242a000c24 */ /* 0x002fe8000f8e02ff */
[----:B----4-:R-:W-:Y:S05]  /*66a0*/  @P0 IMAD.WIDE R2, R0, 0x4, R2 ;  /* 0x0000000400020825 */ /* 0x010fea00078e0202 */
[----:B--2--5:R2:W5:Y:S02]  /*66b0*/  @P0 LDG.E R24, desc[UR4][R2.64] ;  /* 0x0000000402180981 */ /* 0x024564000c1e1900 */
[----:B--2---:R-:W4:Y:S02]  /*66c0*/  @!P0 LDC R24, c[0x0][0x8a0] ;  /* 0x00022800ff188b82 */ /* 0x004f240000000800 */
.L_x_106:
[----:B---3-5:R-:W-:Y:S01]  /*66d0*/  FSETP.NEU.AND P0, PT, R27, RZ, PT ;  /* 0x000000ff1b00720b */ /* 0x028fe20003f0d000 */
[----:B------:R-:W-:Y:S01]  /*66e0*/  IMAD.SHL.U32 R57, R48, 0x2, RZ ;  /* 0x0000000230397824 */ /* 0x000fe200078e00ff */
[----:B------:R-:W-:Y:S01]  /*66f0*/  SEL R3, RZ, 0xffffffff, P3 ;  /* 0xffffffffff037807 */ /* 0x000fe20001800000 */
[----:B------:R-:W-:Y:S01]  /*6700*/  BSSY B1, `(.L_x_107) ;  /* 0x0000033000017945 */ /* 0x000fe20003800000 */
[----:B------:R-:W-:Y:S01]  /*6710*/  @!P4 LOP3.LUT P3, RZ, R50, 0xff, RZ, 0xc0, !PT ;  /* 0x000000ff32ffc812 */ /* 0x000fe2000786c0ff */
[----:B------:R-:W-:Y:S01]  /*6720*/  IMAD.MOV.U32 R64, RZ, RZ, 0x1 ;  /* 0x00000001ff407424 */ /* 0x000fe200078e00ff */
[----:B-1----:R-:W-:Y:S01]  /*6730*/  @!P4 SEL R0, RZ, 0xffffffff, P0 ;  /* 0xffffffffff00c807 */ /* 0x002fe20000000000 */
[----:B------:R-:W-:Y:S01]  /*6740*/  IMAD R25, R22, 0x40, R23 ;  /* 0x0000004016197824 */ /* 0x000fe200078e0217 */
[----:B------:R-:W-:Y:S01]  /*6750*/  LOP3.LUT R60, R60, 0x1, RZ, 0x3c, !PT ;  /* 0x000000013c3c7812 */ /* 0x000fe200078e3cff */
[----:B------:R-:W-:Y:S01]  /*6760*/  IMAD.MOV.U32 R26, RZ, RZ, RZ ;  /* 0x000000ffff1a7224 */ /* 0x000fe200078e00ff */
[----:B------:R-:W-:Y:S02]  /*6770*/  @P2 SEL R0, R3, R0, !P3 ;  /* 0x0000000003002207 */ /* 0x000fe40005800000 */
[----:B------:R-:W-:Y:S02]  /*6780*/  CS2R R38, SRZ ;  /* 0x0000000000267805 */ /* 0x000fe4000001ff00 */
[----:B------:R-:W-:Y:S02]  /*6790*/  LEA R54, R22, UR43, 0x3 ;  /* 0x0000002b16367c11 */ /* 0x000fe4000f8e18ff */
[----:B------:R-:W-:Y:S02]  /*67a0*/  CS2R R36, SRZ ;  /* 0x0000000000247805 */ /* 0x000fe4000001ff00 */
[----:B------:R-:W-:Y:S02]  /*67b0*/  @!P4 LOP3.LUT R0, R0, 0x1, RZ, 0xc0, !PT ;  /* 0x000000010000c812 */ /* 0x000fe400078ec0ff */
[----:B------:R-:W-:Y:S02]  /*67c0*/  CS2R R30, SRZ ;  /* 0x00000000001e7805 */ /* 0x000fe4000001ff00 */
[----:B------:R-:W-:Y:S02]  /*67d0*/  SEL R2, RZ, 0xffffffff, P0 ;  /* 0xffffffffff027807 */ /* 0x000fe40000000000 */
[----:B------:R-:W-:Y:S02]  /*67e0*/  CS2R R28, SRZ ;  /* 0x00000000001c7805 */ /* 0x000fe4000001ff00 */
[----:B------:R-:W-:Y:S01]  /*67f0*/  ISETP.NE.U32.OR P6, PT, R0, 0x1, P4 ;  /* 0x000000010000780c */ /* 0x000fe200027c5470 */
[----:B------:R-:W-:Y:S01]  /*6800*/  VIADD R63, R57, UR43 ;  /* 0x0000002b393f7c36 */ /* 0x000fe20008000000 */
[----:B------:R-:W-:Y:S02]  /*6810*/  LOP3.LUT P4, R55, R50, 0xff, RZ, 0xc0, !PT ;  /* 0x000000ff32377812 */ /* 0x000fe4000788c0ff */
[----:B------:R-:W-:Y:S02]  /*6820*/  P2R R62, PR, RZ, 0x40 ;  /* 0x00000040ff3e7803 */ /* 0x000fe40000000000 */
[----:B------:R-:W-:Y:S04]  /*6830*/  @P1 SEL R2, R3, R2, !P4 ;  /* 0x0000000203021207 */ /* 0x000fe80006000000 */
[----:B------:R-:W-:Y:S03]  /*6840*/  LOP3.LUT R2, R2, 0x1, RZ, 0xc0, !PT ;  /* 0x0000000102027812 */ /* 0x000fe600078ec0ff */
[----:B------:R-:W-:Y:S02]  /*6850*/  @P6 SHF.L.U32 R0, R60, 0x1f, RZ ;  /* 0x0000001f3c006819 */ /* 0x000fe400000006ff */
[----:B------:R-:W-:Y:S02]  /*6860*/  ISETP.NE.U32.AND P5, PT, R2, 0x1, PT ;  /* 0x000000010200780c */ /* 0x000fe40003fa5070 */
[----:B------:R1:W2:Y:S02]  /*6870*/  @P6 SYNCS.PHASECHK.TRANS64.TRYWAIT P3, [UR43+0x30], R0 ;  /* 0x00003000ff0065a7 */ /* 0x0002a4000806112b */
[----:B------:R-:W-:Y:S02]  /*6880*/  P2R R65, PR, RZ, 0x20 ;  /* 0x00000020ff417803 */ /* 0x000fe40000000000 */
[----:B-1----:R-:W-:Y:S04]  /*6890*/  SHF.L.U32 R0, R59, 0x1f, RZ ;  /* 0x0000001f3b007819 */ /* 0x002fe800000006ff */
[----:B------:R1:W3:Y:S01]  /*68a0*/  SYNCS.PHASECHK.TRANS64.TRYWAIT P2, [R54+URZ+0xa0], R0 ;  /* 0x0000a000360075a7 */ /* 0x0002e200080411ff */
[----:B--2---:R-:W-:Y:S01]  /*68b0*/  @P6 SEL R64, RZ, 0x1, !P3 ;  /* 0x00000001ff406807 */ /* 0x004fe20005800000 */
[----:B-1----:R-:W-:Y:S06]  /*68c0*/  @!P6 BRA `(.L_x_108) ;  /* 0x000000000058e947 */ /* 0x002fec0003800000 */
[----:B------:R-:W-:Y:S01]  /*68d0*/  VIADD R2, R63, 0x200 ;  /* 0x000002003f027836 */ /* 0x000fe20000000000 */
[----:B------:R-:W-:Y:S01]  /*68e0*/  LOP3.LUT P6, RZ, R49, 0x40, RZ, 0xc0, !PT ;  /* 0x0000004031ff7812 */ /* 0x000fe200078cc0ff */
[----:B------:R-:W-:Y:S01]  /*68f0*/  BSSY B0, `(.L_x_109) ;  /* 0x000000e000007945 */ /* 0x000fe20003800000 */
[----:B------:R-:W-:Y:S01]  /*6900*/  ISETP.NE.AND P1, PT, R64, RZ, PT ;  /* 0x000000ff4000720c */ /* 0x000fe20003f25270 */
[----:B------:R-:W-:Y:S01]  /*6910*/  @P5 VIADD R4, R63, 0x210 ;  /* 0x000002103f045836 */ /* 0x000fe20000000000 */
[----:B------:R-:W-:Y:S01]  /*6920*/  PLOP3.LUT P0, PT, PT, PT, PT, 0x8, 0x80 ;  /* 0x000000000080781c */ /* 0x000fe20003f0e170 */
[----:B------:R-:W-:Y:S01]  /*6930*/  IMAD.MOV.U32 R39, RZ, RZ, RZ ;  /* 0x000000ffff277224 */ /* 0x000fe200078e00ff */
[----:B------:R-:W-:Y:S02]  /*6940*/  @P5 PLOP3.LUT P0, PT, P6, PT, PT, 0x80, 0x8 ;  /* 0x000000000008581c */ /* 0x000fe4000370f070 */
[----:B------:R-:W-:Y:S02]  /*6950*/  CS2R R36, SRZ ;  /* 0x0000000000247805 */ /* 0x000fe4000001ff00 */
[----:B------:R-:W-:Y:S02]  /*6960*/  CS2R R30, SRZ ;  /* 0x00000000001e7805 */ /* 0x000fe4000001ff00 */
[----:B------:R-:W-:Y:S07]  /*6970*/  CS2R R28, SRZ ;  /* 0x00000000001c7805 */ /* 0x000fee000001ff00 */
[----:B------:R-:W-:Y:S01]  /*6980*/  @P0 VIADD R4, R2, 0xfffffff0 ;  /* 0xfffffff002040836 */ /* 0x000fe20000000000 */
[----:B------:R-:W-:Y:S06]  /*6990*/  @P1 BRA `(.L_x_110) ;  /* 0x00000000000c1947 */ /* 0x000fec0003800000 */
[----:B------:R-:W-:Y:S04]  /*69a0*/  SHF.L.U32 R3, R60, 0x1f, RZ ;  /* 0x0000001f3c037819 */ /* 0x000fe800000006ff */
[----:B------:R-:W1:Y:S02]  /*69b0*/  SYNCS.PHASECHK.TRANS64.TRYWAIT P0, [UR43+0x30], R3 ;  /* 0x00003003ff0075a7 */ /* 0x000e64000800112b */
[----:B-1----:R-:W-:Y:S05]  /*69c0*/  @!P0 BRA `(.L_x_111) ;  /* 0x0000003000388947 */ /* 0x002fea0003800000 */
.L_x_110:
[----:B------:R-:W-:Y:S05]  /*69d0*/  BSYNC B0 ;  /* 0x0000000000007941 */ /* 0x000fea0003800000 */
.L_x_109:
[----:B------:R-:W-:Y:S01]  /*69e0*/  ISETP.NE.AND P0, PT, R65, RZ, PT ;  /* 0x000000ff4100720c */ /* 0x000fe20003f05270 */
[----:B------:R-:W-:Y:S11]  /*69f0*/  HFMA2 R26, -RZ, RZ, 0, 5.9604644775390625e-08 ;  /* 0x00000001ff1a7431 */ /* 0x000ff600000001ff */
[----:B------:R-:W-:Y:S01]  /*6a00*/  @!UPT UIADD3 URZ, UPT, UPT, URZ, URZ, URZ ;  /* 0x000000fffffff290 */ /* 0x000fe2000fffe0ff */
[----:B------:R2:W1:Y:S04]  /*6a10*/  @P0 LDS.128 R36, [R4] ;  /* 0x0000000004240984 */ /* 0x0004680000000c00 */
[----:B------:R2:W1:Y:S02]  /*6a20*/  @P0 LDS.128 R28, [R57+UR43+0x200] ;  /* 0x0002002b391c0984 */ /* 0x0004640008000c00 */
.L_x_108:
[----:B------:R-:W-:Y:S05]  /*6a30*/  BSYNC B1 ;  /* 0x0000000000017941 */ /* 0x000fea0003800000 */
.L_x_107:
[----:B-1----:R-:W-:Y:S04]  /*6a40*/  SHF.R.U32.HI R2, RZ, 0x15, R25 ;  /* 0x00000015ff027819 */ /* 0x002fe80000011619 */
[----:B------:R-:W-:Y:S01]  /*6a50*/  LOP3.LUT P0, RZ, R2, 0x3, R51, 0x48, !PT ;  /* 0x0000000302ff7812 */ /* 0x000fe20007804833 */
[----:B------:R-:W-:Y:S01]  /*6a60*/  @!UPT UIADD3 URZ, UPT, UPT, URZ, URZ, URZ ;  /* 0x000000fffffff290 */ /* 0x000fe2000fffe0ff */
[----:B---3--:R-:W-:Y:S11]  /*6a70*/  @P2 BRA `(.L_x_112) ;  /* 0x0000000000082947 */ /* 0x008ff60003800000 */
[----:B------:R-:W1:Y:S02]  /*6a80*/  SYNCS.PHASECHK.TRANS64.TRYWAIT P1, [R54+URZ+0xa0], R0 ;  /* 0x0000a000360075a7 */ /* 0x000e6400080211ff */
[----:B-1----:R-:W-:Y:S05]  /*6a90*/  @!P1 BRA `(.L_x_113) ;  /* 0x00000030001c9947 */ /* 0x002fea0003800000 */
.L_x_112:
[----:B------:R-:W-:Y:S05]  /*6aa0*/  @!P0 BRA `(.L_x_114) ;  /* 0x0000000000408947 */ /* 0x000fea0003800000 */
[----:B------:R-:W3:Y:S01]  /*6ab0*/  LDCU.64 UR8, c[0x4][0x70] ;  /* 0x01000e00ff0877ac */ /* 0x000ee20008000a00 */
[----:B------:R-:W-:Y:S01]  /*6ac0*/  MOV R3, 0x0 ;  /* 0x0000000000037802 */ /* 0x000fe20000000f00 */
[----:B------:R-:W-:Y:S02]  /*6ad0*/  HFMA2 R12, -RZ, RZ, 0, 5.9604644775390625e-08 ;  /* 0x00000001ff0c7431 */ /* 0x000fe400000001ff */
[----:B------:R-:W-:Y:S02]  /*6ae0*/  IMAD.MOV.U32 R8, RZ, RZ, 0x192 ;  /* 0x00000192ff087424 */ /* 0x000fe400078e00ff */
[----:B------:R-:W-:Y:S01]  /*6af0*/  IMAD.MOV.U32 R13, RZ, RZ, RZ ;  /* 0x000000ffff0d7224 */ /* 0x000fe200078e00ff */
[----:B------:R-:W5:Y:S01]  /*6b00*/  LDCU.64 UR6, c[0x4][0x78] ;  /* 0x01000f00ff0677ac */ /* 0x000f620008000a00 */
[----:B------:R-:W1:Y:S01]  /*6b10*/  LDC.64 R2, c[0x4][R3] ;  /* 0x0100000003027b82 */ /* 0x000e620000000a00 */
[----:B------:R-:W4:Y:S01]  /*6b20*/  LDCU.64 UR4, c[0x4][0x10] ;  /* 0x01000200ff0477ac */ /* 0x000f220008000a00 */
[----:B---3--:R-:W-:Y:S01]  /*6b30*/  MOV R5, UR9 ;  /* 0x0000000900057c02 */ /* 0x008fe20008000f00 */
[----:B--2---:R-:W-:Y:S01]  /*6b40*/  IMAD.U32 R4, RZ, RZ, UR8 ;  /* 0x00000008ff047e24 */ /* 0x004fe2000f8e00ff */
[----:B-----5:R-:W-:Y:S01]  /*6b50*/  MOV R7, UR7 ;  /* 0x0000000700077c02 */ /* 0x020fe20008000f00 */
[----:B------:R-:W-:Y:S01]  /*6b60*/  IMAD.U32 R6, RZ, RZ, UR6 ;  /* 0x00000006ff067e24 */ /* 0x000fe2000f8e00ff */
[----:B----4-:R-:W-:Y:S01]  /*6b70*/  MOV R11, UR5 ;  /* 0x00000005000b7c02 */ /* 0x010fe20008000f00 */
[----:B------:R-:W-:Y:S02]  /*6b80*/  IMAD.U32 R10, RZ, RZ, UR4 ;  /* 0x00000004ff0a7e24 */ /* 0x000fe4000f8e00ff */
[----:B------:R-:W-:Y:S07]  /*6b90*/  LEPC R20, `(.L_x_114) ;  /* 0x000000001014794e */ /* 0x000fee0000000000 */
[----:B-1----:R-:W-:Y:S05]  /*6ba0*/  CALL.ABS.NOINC R2 ;  /* 0x0000000002007343 */ /* 0x002fea0003c00000 */
.L_x_114:
[----:B------:R-:W-:Y:S05]  /*6bb0*/  WARPSYNC.ALL ;  /* 0x0000000000007948 */ /* 0x000fea0003800000 */
[----:B------:R-:W-:Y:S01]  /*6bc0*/  R2UR UR4, R25 ;  /* 0x00000000190472ca */ /* 0x000fe200000e0000 */
[--C-:B------:R-:W-:Y:S01]  /*6bd0*/  HADD2.F32 R3, -RZ, R28.reuse.H0_H0 ;  /* 0x2000001cff037230 */ /* 0x100fe20000004100 */
[----:B------:R-:W-:Y:S01]  /*6be0*/  MOV R66, 0x10 ;  /* 0x0000001000427802 */ /* 0x000fe20000000f00 */
[--C-:B------:R-:W-:Y:S01]  /*6bf0*/  HADD2.F32 R20, -RZ, R29.reuse.H0_H0 ;  /* 0x2000001dff147230 */ /* 0x100fe20000004100 */
[----:B------:R-:W-:Y:S01]  /*6c00*/  LOP3.LUT P6, RZ, R49, 0x40, RZ, 0xc0, !PT ;  /* 0x0000004031ff7812 */ /* 0x000fe200078cc0ff */
[----:B------:R-:W-:Y:S01]  /*6c10*/  HADD2.F32 R21, -RZ, R29.H1_H1 ;  /* 0x3000001dff157230 */ /* 0x000fe20000004100 */
[----:B------:R-:W-:Y:S01]  /*6c20*/  ISETP.NE.AND P0, PT, R61, RZ, PT ;  /* 0x000000ff3d00720c */ /* 0x000fe20003f05270 */
[----:B------:R-:W-:Y:S01]  /*6c30*/  BSSY.RECONVERGENT B0, `(.L_x_115) ;  /* 0x0000052000007945 */ /* 0x000fe20003800200 */
[----:B------:R-:W-:Y:S04]  /*6c40*/  SEL R66, R66, 0xfffffff0, !P6 ;  /* 0xfffffff042427807 */ /* 0x000fe80007000000 */
[----:B------:R-:W-:Y:S01]  /*6c50*/  IADD3 R63, PT, PT, R63, R66, RZ ;  /* 0x000000423f3f7210 */ /* 0x000fe20007ffe0ff */
[----:B--2---:R-:W1:Y:S02]  /*6c60*/  LDTM.x16 R4, tmem[UR4] ;  /* 0x00000004000479ee */ /* 0x004e640008240000 */
[C---:B-1--4-:R-:W-:Y:S01]  /*6c70*/  FMUL R0, R24.reuse, R4 ;  /* 0x0000000418007220 */ /* 0x052fe20000400000 */
[----:B------:R-:W-:Y:S02]  /*6c80*/  HADD2.F32 R4, -RZ, R28.H1_H1 ;  /* 0x3000001cff047230 */ /* 0x000fe40000004100 */
[C---:B------:R-:W-:Y:S01]  /*6c90*/  FMUL R2, R24.reuse, R5 ;  /* 0x0000000518027220 */ /* 0x040fe20000400000 */
[C---:B------:R-:W-:Y:S01]  /*6ca0*/  FMUL R7, R24.reuse, R7 ;  /* 0x0000000718077220 */ /* 0x040fe20000400000 */
[C---:B------:R-:W-:Y:S01]  /*6cb0*/  FFMA R0, R27.reuse, R3, R0 ;  /* 0x000000031b007223 */ /* 0x040fe20000000000 */
[C---:B------:R-:W-:Y:S01]  /*6cc0*/  FMUL R3, R24.reuse, R6 ;  /* 0x0000000618037220 */ /* 0x040fe20000400000 */
[C---:B------:R-:W-:Y:S01]  /*6cd0*/  FFMA R2, R27.reuse, R4, R2 ;  /* 0x000000041b027223 */ /* 0x040fe20000000002 */
[C---:B------:R-:W-:Y:S01]  /*6ce0*/  FMUL R4, R24.reuse, R8 ;  /* 0x0000000818047220 */ /* 0x040fe20000400000 */
[C---:B------:R-:W-:Y:S01]  /*6cf0*/  FMUL R8, R24.reuse, R12 ;  /* 0x0000000c18087220 */ /* 0x040fe20000400000 */
[----:B------:R-:W-:Y:S01]  /*6d00*/  FMUL R12, R24, R16 ;  /* 0x00000010180c7220 */ /* 0x000fe20000400000 */
[--C-:B------:R-:W-:Y:S01]  /*6d10*/  HADD2.F32 R16, -RZ, R30.reuse.H0_H0 ;  /* 0x2000001eff107230 */ /* 0x100fe20000004100 */
[----:B------:R-:W-:Y:S01]  /*6d20*/  F2FP.F16.F32.PACK_AB R32, R2, R0 ;  /* 0x000000000220723e */ /* 0x000fe200000000ff */
[----:B------:R-:W-:Y:S02]  /*6d30*/  HADD2.F32 R0, -RZ, R30.H1_H1 ;  /* 0x3000001eff007230 */ /* 0x000fe40000004100 */
[C---:B------:R-:W-:Y:S01]  /*6d40*/  FMUL R5, R24.reuse, R9 ;  /* 0x0000000918057220 */ /* 0x040fe20000400000 */
[C---:B------:R-:W-:Y:S01]  /*6d50*/  FFMA R3, R27.reuse, R20, R3 ;  /* 0x000000141b037223 */ /* 0x040fe20000000003 */
[C---:B------:R-:W-:Y:S01]  /*6d60*/  FFMA R7, R27.reuse, R21, R7 ;  /* 0x000000151b077223 */ /* 0x040fe20000000007 */
[--C-:B------:R-:W-:Y:S02]  /*6d70*/  HADD2.F32 R2, -RZ, R31.reuse.H0_H0 ;  /* 0x2000001fff027230 */ /* 0x100fe40000004100 */
[C---:B------:R-:W-:Y:S01]  /*6d80*/  FFMA R4, R27.reuse, R16, R4 ;  /* 0x000000101b047223 */ /* 0x040fe20000000004 */
[C---:B------:R-:W-:Y:S01]  /*6d90*/  FMUL R6, R24.reuse, R10 ;  /* 0x0000000a18067220 */ /* 0x040fe20000400000 */
[C---:B------:R-:W-:Y:S01]  /*6da0*/  FFMA R5, R27.reuse, R0, R5 ;  /* 0x000000001b057223 */ /* 0x040fe20000000005 */
[----:B------:R-:W-:Y:S02]  /*6db0*/  HADD2.F32 R16, -RZ, R31.H1_H1 ;  /* 0x3000001fff107230 */ /* 0x000fe40000004100 */
[C---:B------:R-:W-:Y:S01]  /*6dc0*/  FMUL R11, R24.reuse, R11 ;  /* 0x0000000b180b7220 */ /* 0x040fe20000400000 */
[--C-:B------:R-:W-:Y:S02]  /*6dd0*/  HADD2.F32 R0, -RZ, R36.reuse.H0_H0 ;  /* 0x20000024ff007230 */ /* 0x100fe40000004100 */
[----:B------:R-:W-:Y:S01]  /*6de0*/  FFMA R6, R27, R2, R6 ;  /* 0x000000021b067223 */ /* 0x000fe20000000006 */
[----:B------:R-:W-:Y:S01]  /*6df0*/  F2FP.F16.F32.PACK_AB R33, R7, R3 ;  /* 0x000000030721723e */ /* 0x000fe200000000ff */
[----:B------:R-:W-:Y:S02]  /*6e00*/  HADD2.F32 R2, -RZ, R36.H1_H1 ;  /* 0x30000024ff027230 */ /* 0x000fe40000004100 */
[C---:B------:R-:W-:Y:S01]  /*6e10*/  FFMA R11, R27.reuse, R16, R11 ;  /* 0x000000101b0b7223 */ /* 0x040fe2000000000b */
[C---:B------:R-:W-:Y:S01]  /*6e20*/  FMUL R9, R24.reuse, R13 ;  /* 0x0000000d18097220 */ /* 0x040fe20000400000 */
[--C-:B------:R-:W-:Y:S02]  /*6e30*/  HADD2.F32 R3, -RZ, R37.reuse.H0_H0 ;  /* 0x20000025ff037230 */ /* 0x100fe40000004100 */
[C---:B------:R-:W-:Y:S01]  /*6e40*/  FFMA R8, R27.reuse, R0, R8 ;  /* 0x000000001b087223 */ /* 0x040fe20000000008 */
[C---:B------:R-:W-:Y:S01]  /*6e50*/  FMUL R10, R24.reuse, R14 ;  /* 0x0000000e180a7220 */ /* 0x040fe20000400000 */
[----:B------:R-:W-:Y:S02]  /*6e60*/  HADD2.F32 R0, -RZ, R37.H1_H1 ;  /* 0x30000025ff007230 */ /* 0x000fe40000004100 */
[C---:B------:R-:W-:Y:S01]  /*6e70*/  FMUL R15, R24.reuse, R15 ;  /* 0x0000000f180f7220 */ /* 0x040fe20000400000 */
[C---:B------:R-:W-:Y:S01]  /*6e80*/  FFMA R9, R27.reuse, R2, R9 ;  /* 0x000000021b097223 */ /* 0x040fe20000000009 */
[----:B------:R-:W-:Y:S01]  /*6e90*/  FFMA R10, R27, R3, R10 ;  /* 0x000000031b0a7223 */ /* 0x000fe2000000000a */
[--C-:B------:R-:W-:Y:S01]  /*6ea0*/  HADD2.F32 R2, -RZ, R38.reuse.H0_H0 ;  /* 0x20000026ff027230 */ /* 0x100fe20000004100 */
[----:B------:R-:W-:Y:S01]  /*6eb0*/  F2FP.F16.F32.PACK_AB R34, R5, R4 ;  /* 0x000000040522723e */ /* 0x000fe200000000ff */
[----:B------:R-:W-:Y:S02]  /*6ec0*/  HADD2.F32 R3, -RZ, R38.H1_H1 ;  /* 0x30000026ff037230 */ /* 0x000fe40000004100 */
[----:B------:R-:W-:Y:S01]  /*6ed0*/  FFMA R15, R27, R0, R15 ;  /* 0x000000001b0f7223 */ /* 0x000fe2000000000f */
[C---:B------:R-:W-:Y:S01]  /*6ee0*/  FMUL R13, R24.reuse, R17 ;  /* 0x00000011180d7220 */ /* 0x040fe20000400000 */
[--C-:B------:R-:W-:Y:S02]  /*6ef0*/  HADD2.F32 R4, -RZ, R39.reuse.H0_H0 ;  /* 0x20000027ff047230 */ /* 0x100fe40000004100 */
[C---:B------:R-:W-:Y:S01]  /*6f00*/  FMUL R14, R24.reuse, R18 ;  /* 0x00000012180e7220 */ /* 0x040fe20000400000 */
[----:B------:R-:W-:Y:S02]  /*6f10*/  HADD2.F32 R0, -RZ, R39.H1_H1 ;  /* 0x30000027ff007230 */ /* 0x000fe40000004100 */
[----:B------:R-:W-:Y:S01]  /*6f20*/  FMUL R19, R24, R19 ;  /* 0x0000001318137220 */ /* 0x000fe20000400000 */
[----:B------:R-:W-:Y:S01]  /*6f30*/  F2FP.F16.F32.PACK_AB R35, R11, R6 ;  /* 0x000000060b23723e */ /* 0x000fe200000000ff */
[C---:B------:R-:W-:Y:S01]  /*6f40*/  FFMA R12, R27.reuse, R2, R12 ;  /* 0x000000021b0c7223 */ /* 0x040fe2000000000c */
[C---:B------:R-:W-:Y:S01]  /*6f50*/  FFMA R13, R27.reuse, R3, R13 ;  /* 0x000000031b0d7223 */ /* 0x040fe2000000000d */
[C---:B------:R-:W-:Y:S01]  /*6f60*/  FFMA R14, R27.reuse, R4, R14 ;  /* 0x000000041b0e7223 */ /* 0x040fe2000000000e */
[----:B------:R-:W-:Y:S01]  /*6f70*/  FFMA R19, R27, R0, R19 ;  /* 0x000000001b137223 */ /* 0x000fe20000000013 */
[----:B------:R1:W-:Y:S01]  /*6f80*/  STS.128 [R57+UR43+0x200], R32 ;  /* 0x0002002039007988 */ /* 0x0003e20008000c2b */
[----:B------:R-:W-:Y:S02]  /*6f90*/  F2FP.F16.F32.PACK_AB R8, R9, R8 ;  /* 0x000000080908723e */ /* 0x000fe400000000ff */
[----:B------:R-:W-:Y:S02]  /*6fa0*/  F2FP.F16.F32.PACK_AB R9, R15, R10 ;  /* 0x0000000a0f09723e */ /* 0x000fe400000000ff */
[----:B------:R-:W-:Y:S02]  /*6fb0*/  F2FP.F16.F32.PACK_AB R10, R13, R12 ;  /* 0x0000000c0d0a723e */ /* 0x000fe400000000ff */
[----:B------:R-:W-:Y:S05]  /*6fc0*/  F2FP.F16.F32.PACK_AB R11, R19, R14 ;  /* 0x0000000e130b723e */ /* 0x000fea00000000ff */
[----:B------:R1:W-:Y:S01]  /*6fd0*/  STS.128 [R63+0x200], R8 ;  /* 0x000200083f007388 */ /* 0x0003e20000000c00 */
[----:B------:R-:W-:Y:S01]  /*6fe0*/  @!PT LDS RZ, [RZ] ;  /* 0x00000000fffff984 */ /* 0x000fe20000000800 */
[----:B------:R-:W-:Y:S01]  /*6ff0*/  @!PT LDS RZ, [RZ] ;  /* 0x00000000fffff984 */ /* 0x000fe20000000800 */
[----:B------:R-:W-:Y:S01]  /*7000*/  @!PT LDS RZ, [RZ] ;  /* 0x00000000fffff984 */ /* 0x000fe20000000800 */
[----:B------:R-:W-:Y:S01]  /*7010*/  @!PT LDS RZ, [RZ] ;  /* 0x00000000fffff984 */ /* 0x000fe20000000800 */
[----:B------:R2:W-:Y:S07]  /*7020*/  MEMBAR.ALL.CTA ;  /* 0x0000000000007992 */ /* 0x0005ee0000008000 */
[----:B--2---:R-:W2:Y:S02]  /*7030*/  FENCE.VIEW.ASYNC.S ;  /* 0x00000000000073c6 */ /* 0x004ea40000000000 */
[----:B--2---:R-:W-:Y:S06]  /*7040*/  BAR.SYNC.DEFER_BLOCKING 0x1, 0x80 ;  /* 0x0042000000007b1d */ /* 0x004fec0000010000 */
[----:B------:R-:W-:Y:S05]  /*7050*/  @P0 BRA `(.L_x_116) ;  /* 0x00000000003c0947 */ /* 0x000fea0003800000 */
[----:B------:R-:W2:Y:S01]  /*7060*/  LDCU.64 UR6, c[0x0][0x348] ;  /* 0x00006900ff0677ac */ /* 0x000ea20008000a00 */
[----:B------:R-:W-:Y:S01]  /*7070*/  UIADD3 UR4, UPT, UPT, UR43, 0x200, URZ ;  /* 0x000002002b047890 */ /* 0x000fe2000fffe0ff */
[----:B------:R-:W-:Y:S01]  /*7080*/  UMOV UR51, UR36 ;  /* 0x0000002400337c82 */ /* 0x000fe20008000000 */
[----:B------:R-:W-:Y:S02]  /*7090*/  UIADD3 UR9, UPT, UPT, UR49, 0x40, URZ ;  /* 0x0000004031097890 */ /* 0x000fe4000fffe0ff */
[----:B------:R-:W-:Y:S02]  /*70a0*/  UIADD3 UR8, UPT, UPT, UR43, 0xa00, URZ ;  /* 0x00000a002b087890 */ /* 0x000fe4000fffe0ff */
[----:B------:R-:W-:Y:S01]  /*70b0*/  MOV R53, UR4 ;  /* 0x0000000400357c02 */ /* 0x000fe20008000f00 */
[----:B------:R-:W-:Y:S01]  /*70c0*/  UMOV UR10, UR50 ;  /* 0x00000032000a7c82 */ /* 0x000fe20008000000 */
[----:B------:R-:W-:Y:S02]  /*70d0*/  UMOV UR11, UR36 ;  /* 0x00000024000b7c82 */ /* 0x000fe40008000000 */
[----:B------:R-:W-:Y:S01]  /*70e0*/  R2UR UR48, R53 ;  /* 0x00000000353072ca */ /* 0x000fe200000e0000 */
[----:B--2---:R-:W-:Y:S04]  /*70f0*/  UIADD3 UR4, UP0, UPT, UR6, 0x680, URZ ;  /* 0x0000068006047890 */ /* 0x004fe8000ff1e0ff */
[----:B------:R-:W-:Y:S09]  /*7100*/  UIADD3.X UR5, UPT, UPT, URZ, UR7, URZ, UP0, !UPT ;  /* 0x00000007ff057290 */ /* 0x000ff200087fe4ff */
[----:B------:R2:W-:Y:S01]  /*7110*/  UTMASTG.3D [UR48], [UR4] ;  /* 0x00000030040073b5 */ /* 0x0005e20008010000 */
[----:B------:R2:W-:Y:S01]  /*7120*/  UTMASTG.3D [UR8], [UR4] ;  /* 0x00000008040073b5 */ /* 0x0005e20008010000 */
[----:B------:R0:W-:Y:S01]  /*7130*/  UTMACMDFLUSH ;  /* 0x00000000000079b7 */ /* 0x0001e20000000000 */
[----:B--2---:R-:W-:Y:S04]  /*7140*/  DEPBAR.LE SB0, 0x1 ;  /* 0x000080400000791a */ /* 0x004fe80000000000 */
.L_x_116:
[----:B------:R-:W-:Y:S05]  /*7150*/  BSYNC.RECONVERGENT B0 ;  /* 0x0000000000007941 */ /* 0x000fea0003800200 */
.L_x_115:
[----:B------:R-:W-:Y:S01]  /*7160*/  BAR.SYNC.DEFER_BLOCKING 0x1, 0x80 ;  /* 0x0042000000007b1d */ /* 0x000fe20000010000 */
[----:B------:R-:W-:Y:S01]  /*7170*/  ISETP.NE.AND P1, PT, R62, RZ, PT ;  /* 0x000000ff3e00720c */ /* 0x000fe20003f25270 */
[----:B------:R-:W-:Y:S01]  /*7180*/  UISETP.NE.AND UP0, UPT, UR52, URZ, UPT ;  /* 0x000000ff3400728c */ /* 0x000fe2000bf05270 */
[----:B------:R-:W-:Y:S11]  /*7190*/  LEA R2, R26, UR43, 0x3 ;  /* 0x0000002b1a027c11 */ /* 0x000ff6000f8e18ff */
[----:B------:R-:W-:Y:S01]  /*71a0*/  @P1 SHF.L.U32 R3, R60, 0x1f, RZ ;  /* 0x0000001f3c031819 */ /* 0x000fe200000006ff */
[----:B------:R-:W-:Y:S06]  /*71b0*/  BRA.U !UP0, `(.L_x_117) ;  /* 0x0000000108247547 */ /* 0x000fec000b800000 */
[----:B------:R-:W-:Y:S01]  /*71c0*/  IMAD.U32 R4, RZ, RZ, UR46 ;  /* 0x0000002eff047e24 */ /* 0x000fe2000f8e00ff */
[----:B------:R-:W-:Y:S01]  /*71d0*/  MOV R0, UR47 ;  /* 0x0000002f00007c02 */ /* 0x000fe20008000f00 */
[----:B------:R-:W-:Y:S03]  /*71e0*/  UIADD3 UR4, UPT, UPT, UR46, 0x1, URZ ;  /* 0x000000012e047890 */ /* 0x000fe6000fffe0ff */
[----:B------:R-:W-:Y:S01]  /*71f0*/  @P1 LEA R4, R4, UR43, 0x3 ;  /* 0x0000002b04041c11 */ /* 0x000fe2000f8e18ff */
[----:B------:R-:W-:Y:S04]  /*7200*/  UISETP.NE.AND UP0, UPT, UR4, 0x4, UPT ;  /* 0x000000040400788c */ /* 0x000fe8000bf05270 */
[----:B------:R-:W-:Y:S01]  /*7210*/  @P1 VIADD R4, R4, 0x50 ;  /* 0x0000005004041836 */ /* 0x000fe20000000000 */
[----:B------:R-:W-:Y:S04]  /*7220*/  USEL UR46, UR4, URZ, UP0 ;  /* 0x000000ff042e7287 */ /* 0x000fe80008000000 */
[----:B------:R-:W-:Y:S04]  /*7230*/  @P1 PRMT R0, R0, 0x654, R4 ;  /* 0x0000065400001816 */ /* 0x000fe80000000004 */
[----:B------:R2:W-:Y:S04]  /*7240*/  @P1 SYNCS.ARRIVE.TRANS64.RED.A1T0 RZ, [R0+URZ], RZ ;  /* 0x000000ff00ff19a7 */ /* 0x0005e800081004ff */
.L_x_117:
[----:B------:R-:W3:Y:S01]  /*7250*/  @P1 SYNCS.PHASECHK.TRANS64.TRYWAIT P0, [R2+URZ+0x30], R3 ;  /* 0x00003003020015a7 */ /* 0x000ee200080011ff */
[----:B------:R-:W-:Y:S01]  /*7260*/  BSSY B1, `(.L_x_118) ;  /* 0x0000012000017945 */ /* 0x000fe20003800000 */
[----:B---3--:R-:W-:Y:S03]  /*7270*/  @P1 SEL R64, RZ, 0x1, !P0 ;  /* 0x00000001ff401807 */ /* 0x008fe60004000000 */
[----:B------:R-:W-:Y:S05]  /*7280*/  @!P1 BRA `(.L_x_119) ;  /* 0x00000000003c9947 */ /* 0x000fea0003800000 */
[----:B------:R-:W-:Y:S01]  /*7290*/  ISETP.NE.AND P1, PT, R65, RZ, PT ;  /* 0x000000ff4100720c */ /* 0x000fe20003f25270 */
[----:B------:R-:W-:Y:S01]  /*72a0*/  BSSY B0, `(.L_x_120) ;  /* 0x0000009000007945 */ /* 0x000fe20003800000 */
[----:B------:R-:W-:Y:S11]  /*72b0*/  ISETP.NE.AND P0, PT, R64, RZ, PT ;  /* 0x000000ff4000720c */ /* 0x000ff60003f05270 */
[----:B------:R-:W-:Y:S05]  /*72c0*/  @P1 IMAD R4, R26, 0x1000, R57 ;  /* 0x000010001a041824 */ /* 0x000fea00078e0239 */
[----:B------:R-:W-:Y:S05]  /*72d0*/  @P1 IADD3 R3, PT, PT, R4, UR43, RZ ;  /* 0x0000002b04031c10 */ /* 0x000fea000fffe0ff */
[----:B------:R-:W-:Y:S01]  /*72e0*/  @P1 IMAD.IADD R3, R66, 0x1, R3 ;  /* 0x0000000142031824 */ /* 0x000fe200078e0203 */
[----:B------:R-:W-:Y:S06]  /*72f0*/  @P0 BRA `(.L_x_121) ;  /* 0x00000000000c0947 */ /* 0x000fec0003800000 */
[----:B--2---:R-:W-:Y:S04]  /*7300*/  SHF.L.U32 R0, R60, 0x1f, RZ ;  /* 0x0000001f3c007819 */ /* 0x004fe800000006ff */
[----:B------:R-:W2:Y:S02]  /*7310*/  SYNCS.PHASECHK.TRANS64.TRYWAIT P0, [R2+URZ+0x30], R0 ;  /* 0x00003000020075a7 */ /* 0x000ea400080011ff */
[----:B--2---:R-:W-:Y:S05]  /*7320*/  @!P0 BRA `(.L_x_122) ;  /* 0x00000028000c8947 */ /* 0x004fea0003800000 */
.L_x_121:
[----:B------:R-:W-:Y:S05]  /*7330*/  BSYNC B0 ;  /* 0x0000000000007941 */ /* 0x000fea0003800000 */
.L_x_120:
[----:B------:R-:W-:Y:S02]  /*7340*/  ISETP.NE.AND P0, PT, R65, RZ, PT ;  /* 0x000000ff4100720c */ /* 0x000fe40003f05270 */
[----:B------:R-:W-:Y:S11]  /*7350*/  IADD3 R26, PT, PT, R26, 0x1, RZ ;  /* 0x000000011a1a7810 */ /* 0x000ff60007ffe0ff */
[----:B------:R3:W4:Y:S04]  /*7360*/  @P0 LDS.128 R28, [R4+UR43+0x200] ;  /* 0x0002002b041c0984 */ /* 0x0007280008000c00 */
[----:B------:R3:W1:Y:S02]  /*7370*/  @P0 LDS.128 R36, [R3+0x200] ;  /* 0x0002000003240984 */ /* 0x0006640000000c00 */
.L_x_119:
[----:B------:R-:W-:Y:S05]  /*7380*/  BSYNC B1 ;  /* 0x0000000000017941 */ /* 0x000fea0003800000 */
.L_x_118:
[----:B--2---:R-:W-:Y:S05]  /*7390*/  VIADD R0, R25, 0x10 ;  /* 0x0000001019007836 */ /* 0x004fea0000000000 */
[----:B------:R-:W-:Y:S04]  /*73a0*/  SHF.R.U32.HI R0, RZ, 0x15, R0 ;  /* 0x00000015ff007819 */ /* 0x000fe80000011600 */
[----:B------:R-:W-:Y:S11]  /*73b0*/  LOP3.LUT P0, RZ, R0, 0x3, R51, 0x48, !PT ;  /* 0x0000000300ff7812 */ /* 0x000ff60007804833 */
[----:B------:R-:W-:Y:S02]  /*73c0*/  @!UPT UIADD3 URZ, UPT, UPT, URZ, URZ, URZ ;  /* 0x000000fffffff290 */ /* 0x000fe4000fffe0ff */
[----:B------:R-:W-:Y:S05]  /*73d0*/  @!P0 BRA `(.L_x_123) ;  /* 0x0000000000408947 */ /* 0x000fea0003800000 */
[----:B------:R-:W2:Y:S01]  /*73e0*/  LDCU.64 UR8, c[0x4][0x70] ;  /* 0x01000e00ff0877ac */ /* 0x000ea20008000a00 */
[----:B---3--:R-:W-:Y:S01]  /*73f0*/  MOV R3, 0x0 ;  /* 0x0000000000037802 */ /* 0x008fe20000000f00 */
[----:B------:R-:W-:Y:S02]  /*7400*/  HFMA2 R12, -RZ, RZ, 0, 5.9604644775390625e-08 ;  /* 0x00000001ff0c7431 */ /* 0x000fe400000001ff */
[----:B-1----:R-:W-:Y:S02]  /*7410*/  IMAD.MOV.U32 R8, RZ, RZ, 0x192 ;  /* 0x00000192ff087424 */ /* 0x002fe400078e00ff */
[----:B------:R-:W-:Y:S01]  /*7420*/  IMAD.MOV.U32 R13, RZ, RZ, RZ ;  /* 0x000000ffff0d7224 */ /* 0x000fe200078e00ff */
[----:B------:R-:W1:Y:S01]  /*7430*/  LDCU.64 UR6, c[0x4][0x78] ;  /* 0x01000f00ff0677ac */ /* 0x000e620008000a00 */
[----:B------:R-:W3:Y:S01]  /*7440*/  LDC.64 R2, c[0x4][R3] ;  /* 0x0100000003027b82 */ /* 0x000ee20000000a00 */
[----:B------:R-:W5:Y:S01]  /*7450*/  LDCU.64 UR4, c[0x4][0x10] ;  /* 0x01000200ff0477ac */ /* 0x000f620008000a00 */
[----:B--2---:R-:W-:Y:S01]  /*7460*/  MOV R5, UR9 ;  /* 0x0000000900057c02 */ /* 0x004fe20008000f00 */
[----:B------:R-:W-:Y:S01]  /*7470*/  IMAD.U32 R4, RZ, RZ, UR8 ;  /* 0x00000008ff047e24 */ /* 0x000fe2000f8e00ff */
[----:B-1----:R-:W-:Y:S01]  /*7480*/  MOV R7, UR7 ;  /* 0x0000000700077c02 */ /* 0x002fe20008000f00 */
[----:B------:R-:W-:Y:S01]  /*7490*/  IMAD.U32 R6, RZ, RZ, UR6 ;  /* 0x00000006ff067e24 */ /* 0x000fe2000f8e00ff */
[----:B-----5:R-:W-:Y:S01]  /*74a0*/  MOV R11, UR5 ;  /* 0x00000005000b7c02 */ /* 0x020fe20008000f00 */
[----:B------:R-:W-:Y:S02]  /*74b0*/  IMAD.U32 R10, RZ, RZ, UR4 ;  /* 0x00000004ff0a7e24 */ /* 0x000fe4000f8e00ff */
[----:B------:R-:W-:Y:S07]  /*74c0*/  LEPC R20, `(.L_x_123) ;  /* 0x000000001014794e */ /* 0x000fee0000000000 */
[----:B---34-:R-:W-:Y:S05]  /*74d0*/  CALL.ABS.NOINC R2 ;  /* 0x0000000002007343 */ /* 0x018fea0003c00000 */
.L_x_123:
[----:B------:R-:W-:Y:S01]  /*74e0*/  ISETP.NE.AND P6, PT, R62, RZ, PT ;  /* 0x000000ff3e00720c */ /* 0x000fe20003fc5270 */
[----:B------:R-:W-:Y:S05]  /*74f0*/  WARPSYNC.ALL ;  /* 0x0000000000007948 */ /* 0x000fea0003800000 */
[----:B------:R-:W-:Y:S01]  /*7500*/  R2UR UR4, R25 ;  /* 0x00000000190472ca */ /* 0x000fe200000e0000 */
[----:B---34-:R-:W-:Y:S01]  /*7510*/  HADD2.F32 R3, -RZ, R28.H0_H0 ;  /* 0x2000001cff037230 */ /* 0x018fe20000004100 */
[----:B------:R-:W-:Y:S01]  /*7520*/  ISETP.NE.AND P0, PT, R61, RZ, PT ;  /* 0x000000ff3d00720c */ /* 0x000fe20003f05270 */
[----:B------:R-:W-:Y:S01]  /*7530*/  HADD2.F32 R20, -RZ, R30.H0_H0 ;  /* 0x2000001eff147230 */ /* 0x000fe20000004100 */
[----:B------:R-:W-:Y:S09]  /*7540*/  BSSY.RECONVERGENT B0, `(.L_x_124) ;  /* 0x0000058000007945 */ /* 0x000ff20003800200 */
[----:B-1----:R-:W1:Y:S02]  /*7550*/  LDTM.x16 R4, tmem[UR4+0x10] ;  /* 0x00001004000479ee */ /* 0x002e640008240000 */
[C---:B-1----:R-:W-:Y:S01]  /*7560*/  FMUL R0, R24.reuse, R4 ;  /* 0x0000000418007220 */ /* 0x042fe20000400000 */
[----:B------:R-:W-:Y:S02]  /*7570*/  HADD2.F32 R4, -RZ, R28.H1_H1 ;  /* 0x3000001cff047230 */ /* 0x000fe40000004100 */
[C---:B------:R-:W-:Y:S01]  /*7580*/  FMUL R2, R24.reuse, R5 ;  /* 0x0000000518027220 */ /* 0x040fe20000400000 */
[--C-:B------:R-:W-:Y:S02]  /*7590*/  HADD2.F32 R5, -RZ, R29.reuse.H0_H0 ;  /* 0x2000001dff057230 */ /* 0x100fe40000004100 */
[C---:B------:R-:W-:Y:S01]  /*75a0*/  FFMA R0, R27.reuse, R3, R0 ;  /* 0x000000031b007223 */ /* 0x040fe20000000000 */
[C---:B------:R-:W-:Y:S01]  /*75b0*/  FMUL R3, R24.reuse, R6 ;  /* 0x0000000618037220 */ /* 0x040fe20000400000 */
[----:B------:R-:W-:Y:S02]  /*75c0*/  HADD2.F32 R6, -RZ, R29.H1_H1 ;  /* 0x3000001dff067230 */ /* 0x000fe40000004100 */
[C---:B------:R-:W-:Y:S01]  /*75d0*/  FFMA R2, R27.reuse, R4, R2 ;  /* 0x000000041b027223 */ /* 0x040fe20000000002 */
[C---:B------:R-:W-:Y:S01]  /*75e0*/  FMUL R7, R24.reuse, R7 ;  /* 0x0000000718077220 */ /* 0x040fe20000400000 */
[C---:B------:R-:W-:Y:S01]  /*75f0*/  FFMA R3, R27.reuse, R5, R3 ;  /* 0x000000051b037223 */ /* 0x040fe20000000003 */
[C---:B------:R-:W-:Y:S01]  /*7600*/  FMUL R4, R24.reuse, R8 ;  /* 0x0000000818047220 */ /* 0x040fe20000400000 */
[----:B------:R-:W-:Y:S01]  /*7610*/  FMUL R5, R24, R9 ;  /* 0x0000000918057220 */ /* 0x000fe20000400000 */
[----:B------:R-:W-:Y:S01]  /*7620*/  F2FP.F16.F32.PACK_AB R32, R2, R0 ;  /* 0x000000000220723e */ /* 0x000fe200000000ff */
[C---:B------:R-:W-:Y:S01]  /*7630*/  FFMA R7, R27.reuse, R6, R7 ;  /* 0x000000061b077223 */ /* 0x040fe20000000007 */
[----:B------:R-:W-:Y:S02]  /*7640*/  HADD2.F32 R0, -RZ, R30.H1_H1 ;  /* 0x3000001eff007230 */ /* 0x000fe40000004100 */
[----:B------:R-:W-:Y:S01]  /*7650*/  FFMA R4, R27, R20, R4 ;  /* 0x000000141b047223 */ /* 0x000fe20000000004 */
[--C-:B------:R-:W-:Y:S02]  /*7660*/  HADD2.F32 R2, -RZ, R31.reuse.H0_H0 ;  /* 0x2000001fff027230 */ /* 0x100fe40000004100 */
[C---:B------:R-:W-:Y:S01]  /*7670*/  FMUL R6, R24.reuse, R10 ;  /* 0x0000000a18067220 */ /* 0x040fe20000400000 */
[----:B------:R-:W-:Y:S01]  /*7680*/  F2FP.F16.F32.PACK_AB R33, R7, R3 ;  /* 0x000000030721723e */ /* 0x000fe200000000ff */
[----:B------:R-:W-:Y:S02]  /*7690*/  HADD2.F32 R3, -RZ, R31.H1_H1 ;  /* 0x3000001fff037230 */ /* 0x000fe40000004100 */
[C---:B------:R-:W-:Y:S01]  /*76a0*/  FFMA R5, R27.reuse, R0, R5 ;  /* 0x000000001b057223 */ /* 0x040fe20000000005 */
[C---:B------:R-:W-:Y:S01]  /*76b0*/  FMUL R11, R24.reuse, R11 ;  /* 0x0000000b180b7220 */ /* 0x040fe20000400000 */
[--C-:B------:R-:W-:Y:S02]  /*76c0*/  HADD2.F32 R7, -RZ, R36.reuse.H0_H0 ;  /* 0x20000024ff077230 */ /* 0x100fe40000004100 */
[C---:B------:R-:W-:Y:S01]  /*76d0*/  FMUL R8, R24.reuse, R12 ;  /* 0x0000000c18087220 */ /* 0x040fe20000400000 */
[----:B------:R-:W-:Y:S02]  /*76e0*/  HADD2.F32 R0, -RZ, R36.H1_H1 ;  /* 0x30000024ff007230 */ /* 0x000fe40000004100 */
[C---:B------:R-:W-:Y:S01]  /*76f0*/  FMUL R9, R24.reuse, R13 ;  /* 0x0000000d18097220 */ /* 0x040fe20000400000 */
[C---:B------:R-:W-:Y:S01]  /*7700*/  FFMA R6, R27.reuse, R2, R6 ;  /* 0x000000021b067223 */ /* 0x040fe20000000006 */
[C---:B------:R-:W-:Y:S01]  /*7710*/  FFMA R11, R27.reuse, R3, R11 ;  /* 0x000000031b0b7223 */ /* 0x040fe2000000000b */
[C---:B------:R-:W-:Y:S01]  /*7720*/  FFMA R8, R27.reuse, R7, R8 ;  /* 0x000000071b087223 */ /* 0x040fe20000000008 */
[C---:B------:R-:W-:Y:S01]  /*7730*/  FFMA R9, R27.reuse, R0, R9 ;  /* 0x000000001b097223 */ /* 0x040fe20000000009 */
[--C-:B------:R-:W-:Y:S02]  /*7740*/  HADD2.F32 R2, -RZ, R37.reuse.H0_H0 ;  /* 0x20000025ff027230 */ /* 0x100fe40000004100 */
[C---:B------:R-:W-:Y:S01]  /*7750*/  FMUL R10, R24.reuse, R14 ;  /* 0x0000000e180a7220 */ /* 0x040fe20000400000 */
[----:B------:R-:W-:Y:S02]  /*7760*/  HADD2.F32 R0, -RZ, R37.H1_H1 ;  /* 0x30000025ff007230 */ /* 0x000fe40000004100 */
[C---:B------:R-:W-:Y:S01]  /*7770*/  FMUL R15, R24.reuse, R15 ;  /* 0x0000000f180f7220 */ /* 0x040fe20000400000 */
[C---:B------:R-:W-:Y:S01]  /*7780*/  FMUL R12, R24.reuse, R16 ;  /* 0x00000010180c7220 */ /* 0x040fe20000400000 */
[C---:B------:R-:W-:Y:S01]  /*7790*/  FFMA R10, R27.reuse, R2, R10 ;  /* 0x000000021b0a7223 */ /* 0x040fe2000000000a */
[--C-:B------:R-:W-:Y:S02]  /*77a0*/  HADD2.F32 R2, -RZ, R38.reuse.H0_H0 ;  /* 0x20000026ff027230 */ /* 0x100fe40000004100 */
[----:B------:R-:W-:Y:S01]  /*77b0*/  FFMA R15, R27, R0, R15 ;  /* 0x000000001b0f7223 */ /* 0x000fe2000000000f */
[----:B------:R-:W-:Y:S01]  /*77c0*/  HADD2.F32 R0, -RZ, R38.H1_H1 ;  /* 0x30000026ff007230 */ /* 0x000fe20000004100 */
[----:B------:R-:W-:Y:S01]  /*77d0*/  F2FP.F16.F32.PACK_AB R34, R5, R4 ;  /* 0x000000040522723e */ /* 0x000fe200000000ff */
        /* <DEDUP_REMOVED lines=14> */
[----:B------:R-:W-:Y:S02]  /*78c0*/  F2FP.F16.F32.PACK_AB R11, R19, R14 ;  /* 0x0000000e130b723e */ /* 0x000fe400000000ff */
[----:B------:R-:W-:Y:S02]  /*78d0*/  MOV R2, UR46 ;  /* 0x0000002e00027c02 */ /* 0x000fe40008000f00 */
[----:B------:R-:W-:Y:S01]  /*78e0*/  MOV R0, UR47 ;  /* 0x0000002f00007c02 */ /* 0x000fe20008000f00 */
[----:B------:R1:W-:Y:S01]  /*78f0*/  STS.128 [R63+0x1200], R8 ;  /* 0x001200083f007388 */ /* 0x0003e20000000c00 */
[----:B------:R-:W-:Y:S02]  /*7900*/  @P6 LEA R2, R2, UR43, 0x3 ;  /* 0x0000002b02026c11 */ /* 0x000fe4000f8e18ff */
[----:B------:R-:W-:Y:S02]  /*7910*/  @P6 SHF.L.U32 R3, R60, 0x1f, RZ ;  /* 0x0000001f3c036819 */ /* 0x000fe400000006ff */
[----:B------:R-:W-:Y:S01]  /*7920*/  @P6 IADD3 R2, PT, PT, R2, 0x50, RZ ;  /* 0x0000005002026810 */ /* 0x000fe20007ffe0ff */
[----:B------:R-:W-:Y:S01]  /*7930*/  @!PT LDS RZ, [RZ] ;  /* 0x00000000fffff984 */ /* 0x000fe20000000800 */
[----:B------:R-:W-:Y:S01]  /*7940*/  @!PT LDS RZ, [RZ] ;  /* 0x00000000fffff984 */ /* 0x000fe20000000800 */
[----:B------:R-:W-:Y:S01]  /*7950*/  @!PT LDS RZ, [RZ] ;  /* 0x00000000fffff984 */ /* 0x000fe20000000800 */
[----:B------:R-:W-:Y:S01]  /*7960*/  @!PT LDS RZ, [RZ] ;  /* 0x00000000fffff984 */ /* 0x000fe20000000800 */
[----:B------:R2:W-:Y:S06]  /*7970*/  MEMBAR.ALL.CTA ;  /* 0x0000000000007992 */ /* 0x0005ec0000008000 */
[----:B--2---:R-:W2:Y:S01]  /*7980*/  FENCE.VIEW.ASYNC.S ;  /* 0x00000000000073c6 */ /* 0x004ea20000000000 */
[----:B------:R-:W-:Y:S02]  /*7990*/  @P6 PRMT R0, R0, 0x654, R2 ;  /* 0x0000065400006816 */ /* 0x000fe40000000002 */
[----:B------:R-:W-:Y:S01]  /*79a0*/  LEA R2, R26, UR43, 0x3 ;  /* 0x0000002b1a027c11 */ /* 0x000fe2000f8e18ff */
[----:B--2---:R-:W-:Y:S06]  /*79b0*/  BAR.SYNC.DEFER_BLOCKING 0x1, 0x80 ;  /* 0x0042000000007b1d */ /* 0x004fec0000010000 */
[----:B------:R-:W-:Y:S05]  /*79c0*/  @P0 BRA `(.L_x_125) ;  /* 0x00000000003c0947 */ /* 0x000fea0003800000 */
[----:B------:R-:W2:Y:S01]  /*79d0*/  LDCU.64 UR6, c[0x0][0x348] ;  /* 0x00006900ff0677ac */ /* 0x000ea20008000a00 */
[----:B------:R-:W-:Y:S02]  /*79e0*/  UIADD3 UR13, UPT, UPT, UR49, 0x10, URZ ;  /* 0x00000010310d7890 */ /* 0x000fe4000fffe0ff */
[----:B------:R-:W-:Y:S01]  /*79f0*/  UIADD3 UR12, UPT, UPT, UR43, 0x1200, URZ ;  /* 0x000012002b0c7890 */ /* 0x000fe2000fffe0ff */
[----:B------:R-:W-:Y:S01]  /*7a00*/  UMOV UR14, UR50 ;  /* 0x00000032000e7c82 */ /* 0x000fe20008000000 */
[----:B------:R-:W-:Y:S01]  /*7a10*/  UMOV UR15, UR36 ;  /* 0x00000024000f7c82 */ /* 0x000fe20008000000 */
[----:B------:R-:W-:Y:S02]  /*7a20*/  UIADD3 UR9, UPT, UPT, UR49, 0x50, URZ ;  /* 0x0000005031097890 */ /* 0x000fe4000fffe0ff */
[----:B------:R-:W-:Y:S01]  /*7a30*/  UIADD3 UR8, UPT, UPT, UR43, 0x1a00, URZ ;  /* 0x00001a002b087890 */ /* 0x000fe2000fffe0ff */
[----:B------:R-:W-:Y:S01]  /*7a40*/  UMOV UR10, UR50 ;  /* 0x00000032000a7c82 */ /* 0x000fe20008000000 */
[----:B------:R-:W-:Y:S01]  /*7a50*/  UMOV UR11, UR36 ;  /* 0x00000024000b7c82 */ /* 0x000fe20008000000 */
[----:B--2---:R-:W-:Y:S04]  /*7a60*/  UIADD3 UR4, UP0, UPT, UR6, 0x680, URZ ;  /* 0x0000068006047890 */ /* 0x004fe8000ff1e0ff */
[----:B------:R-:W-:Y:S09]  /*7a70*/  UIADD3.X UR5, UPT, UPT, URZ, UR7, URZ, UP0, !UPT ;  /* 0x00000007ff057290 */ /* 0x000ff200087fe4ff */
[----:B------:R2:W-:Y:S01]  /*7a80*/  UTMASTG.3D [UR12], [UR4] ;  /* 0x0000000c040073b5 */ /* 0x0005e20008010000 */
[----:B------:R2:W-:Y:S01]  /*7a90*/  UTMASTG.3D [UR8], [UR4] ;  /* 0x00000008040073b5 */ /* 0x0005e20008010000 */
[----:B------:R0:W-:Y:S01]  /*7aa0*/  UTMACMDFLUSH ;  /* 0x00000000000079b7 */ /* 0x0001e20000000000 */
[----:B--2---:R-:W-:Y:S04]  /*7ab0*/  DEPBAR.LE SB0, 0x1 ;  /* 0x000080400000791a */ /* 0x004fe80000000000 */
.L_x_125:
[----:B------:R-:W-:Y:S05]  /*7ac0*/  BSYNC.RECONVERGENT B0 ;  /* 0x0000000000007941 */ /* 0x000fea0003800200 */
.L_x_124:
[----:B------:R-:W-:Y:S01]  /*7ad0*/  BAR.SYNC.DEFER_BLOCKING 0x1, 0x80 ;  /* 0x0042000000007b1d */ /* 0x000fe20000010000 */
[----:B------:R-:W-:Y:S04]  /*7ae0*/  UIADD3 UR4, UPT, UPT, UR46, 0x1, URZ ;  /* 0x000000012e047890 */ /* 0x000fe8000fffe0ff */
[----:B------:R-:W-:Y:S04]  /*7af0*/  UISETP.NE.AND UP0, UPT, UR4, 0x4, UPT ;  /* 0x000000040400788c */ /* 0x000fe8000bf05270 */
[----:B------:R-:W-:Y:S01]  /*7b00*/  USEL UR44, UR4, URZ, UP0 ;  /* 0x000000ff042c7287 */ /* 0x000fe20008000000 */
[----:B------:R2:W-:Y:S01]  /*7b10*/  @P6 SYNCS.ARRIVE.TRANS64.RED.A1T0 RZ, [R0+URZ], RZ ;  /* 0x000000ff00ff69a7 */ /* 0x0005e200081004ff */
[----:B------:R-:W-:Y:S01]  /*7b20*/  BSSY B1, `(.L_x_126) ;  /* 0x0000013000017945 */ /* 0x000fe20003800000 */
[----:B------:R-:W3:Y:S02]  /*7b30*/  @P6 SYNCS.PHASECHK.TRANS64.TRYWAIT P0, [R2+URZ+0x30], R3 ;  /* 0x00003003020065a7 */ /* 0x000ee400080011ff */
[----:B---3--:R-:W-:Y:S01]  /*7b40*/  @P6 SEL R64, RZ, 0x1, !P0 ;  /* 0x00000001ff406807 */ /* 0x008fe20004000000 */
[----:B--2---:R-:W-:Y:S06]  /*7b50*/  @!P6 BRA `(.L_x_127) ;  /* 0x00000000003ce947 */ /* 0x004fec0003800000 */
[----:B------:R-:W-:Y:S01]  /*7b60*/  ISETP.NE.AND P1, PT, R65, RZ, PT ;  /* 0x000000ff4100720c */ /* 0x000fe20003f25270 */
[----:B------:R-:W-:Y:S01]  /*7b70*/  BSSY B0, `(.L_x_128) ;  /* 0x0000009000007945 */ /* 0x000fe20003800000 */
[----:B------:R-:W-:Y:S11]  /*7b80*/  ISETP.NE.AND P0, PT, R64, RZ, PT ;  /* 0x000000ff4000720c */ /* 0x000ff60003f05270 */
[----:B------:R-:W-:Y:S05]  /*7b90*/  @P1 IMAD R3, R26, 0x1000, R57 ;  /* 0x000010001a031824 */ /* 0x000fea00078e0239 */
[----:B------:R-:W-:Y:S05]  /*7ba0*/  @P1 IADD3 R0, PT, PT, R3, UR43, RZ ;  /* 0x0000002b03001c10 */ /* 0x000fea000fffe0ff */
[----:B------:R-:W-:Y:S01]  /*7bb0*/  @P1 IMAD.IADD R0, R66, 0x1, R0 ;  /* 0x0000000142001824 */ /* 0x000fe200078e0200 */
[----:B------:R-:W-:Y:S06]  /*7bc0*/  @P0 BRA `(.L_x_129) ;  /* 0x00000000000c0947 */ /* 0x000fec0003800000 */
[----:B------:R-:W-:Y:S04]  /*7bd0*/  SHF.L.U32 R4, R60, 0x1f, RZ ;  /* 0x0000001f3c047819 */ /* 0x000fe800000006ff */
[----:B------:R-:W2:Y:S02]  /*7be0*/  SYNCS.PHASECHK.TRANS64.TRYWAIT P0, [R2+URZ+0x30], R4 ;  /* 0x00003004020075a7 */ /* 0x000ea400080011ff */
[----:B--2---:R-:W-:Y:S05]  /*7bf0*/  @!P0 BRA `(.L_x_130) ;  /* 0x0000001c00ec8947 */ /* 0x004fea0003800000 */
.L_x_129:
[----:B------:R-:W-:Y:S05]  /*7c00*/  BSYNC B0 ;  /* 0x0000000000007941 */ /* 0x000fea0003800000 */
.L_x_128:
[----:B------:R-:W-:Y:S02]  /*7c10*/  ISETP.NE.AND P0, PT, R65, RZ, PT ;  /* 0x000000ff4100720c */ /* 0x000fe40003f05270 */
[----:B------:R-:W-:Y:S11]  /*7c20*/  IADD3 R26, PT, PT, R26, 0x1, RZ ;  /* 0x000000011a1a7810 */ /* 0x000ff60007ffe0ff */
[----:B------:R3:W4:Y:S04]  /*7c30*/  @P0 LDS.128 R28, [R3+UR43+0x200] ;  /* 0x0002002b031c0984 */ /* 0x0007280008000c00 */
[----:B------:R3:W1:Y:S02]  /*7c40*/  @P0 LDS.128 R36, [R0+0x200] ;  /* 0x0002000000240984 */ /* 0x0006640000000c00 */
.L_x_127:
[----:B------:R-:W-:Y:S05]  /*7c50*/  BSYNC B1 ;  /* 0x0000000000017941 */ /* 0x000fea0003800000 */
.L_x_126:
[----:B---3--:R-:W-:Y:S05]  /*7c60*/  VIADD R0, R25, 0x20 ;  /* 0x0000002019007836 */ /* 0x008fea0000000000 */
[----:B------:R-:W-:Y:S04]  /*7c70*/  SHF.R.U32.HI R0, RZ, 0x15, R0 ;  /* 0x00000015ff007819 */ /* 0x000fe80000011600 */
[----:B------:R-:W-:Y:S11]  /*7c80*/  LOP3.LUT P0, RZ, R0, 0x3, R51, 0x48, !PT ;  /* 0x0000000300ff7812 */ /* 0x000ff60007804833 */
[----:B------:R-:W-:Y:S02]  /*7c90*/  @!UPT UIADD3 URZ, UPT, UPT, URZ, URZ, URZ ;  /* 0x000000fffffff290 */ /* 0x000fe4000fffe0ff */
[----:B------:R-:W-:Y:S05]  /*7ca0*/  @!P0 BRA `(.L_x_131) ;  /* 0x0000000000408947 */ /* 0x000fea0003800000 */
[----:B------:R-:W3:Y:S01]  /*7cb0*/  LDCU.64 UR8, c[0x4][0x70] ;  /* 0x01000e00ff0877ac */ /* 0x000ee20008000a00 */
[----:B------:R-:W-:Y:S01]  /*7cc0*/  MOV R3, 0x0 ;  /* 0x0000000000037802 */ /* 0x000fe20000000f00 */
[----:B------:R-:W-:Y:S02]  /*7cd0*/  HFMA2 R12, -RZ, RZ, 0, 5.9604644775390625e-08 ;  /* 0x00000001ff0c7431 */ /* 0x000fe400000001ff */
[----:B-1----:R-:W-:Y:S02]  /*7ce0*/  IMAD.MOV.U32 R8, RZ, RZ, 0x192 ;  /* 0x00000192ff087424 */ /* 0x002fe400078e00ff */
[----:B------:R-:W-:Y:S01]  /*7cf0*/  IMAD.MOV.U32 R13, RZ, RZ, RZ ;  /* 0x000000ffff0d7224 */ /* 0x000fe200078e00ff */
[----:B------:R-:W1:Y:S01]  /*7d00*/  LDCU.64 UR6, c[0x4][0x78] ;  /* 0x01000f00ff0677ac */ /* 0x000e620008000a00 */
[----:B--2---:R-:W2:Y:S01]  /*7d10*/  LDC.64 R2, c[0x4][R3] ;  /* 0x0100000003027b82 */ /* 0x004ea20000000a00 */
[----:B------:R-:W5:Y:S01]  /*7d20*/  LDCU.64 UR4, c[0x4][0x10] ;  /* 0x01000200ff0477ac */ /* 0x000f620008000a00 */
[----:B---3--:R-:W-:Y:S01]  /*7d30*/  MOV R5, UR9 ;  /* 0x0000000900057c02 */ /* 0x008fe20008000f00 */
[----:B------:R-:W-:Y:S01]  /*7d40*/  IMAD.U32 R4, RZ, RZ, UR8 ;  /* 0x00000008ff047e24 */ /* 0x000fe2000f8e00ff */
[----:B-1----:R-:W-:Y:S01]  /*7d50*/  MOV R7, UR7 ;  /* 0x0000000700077c02 */ /* 0x002fe20008000f00 */
[----:B------:R-:W-:Y:S01]  /*7d60*/  IMAD.U32 R6, RZ, RZ, UR6 ;  /* 0x00000006ff067e24 */ /* 0x000fe2000f8e00ff */
[----:B-----5:R-:W-:Y:S01]  /*7d70*/  MOV R11, UR5 ;  /* 0x00000005000b7c02 */ /* 0x020fe20008000f00 */
[----:B------:R-:W-:Y:S02]  /*7d80*/  IMAD.U32 R10, RZ, RZ, UR4 ;  /* 0x00000004ff0a7e24 */ /* 0x000fe4000f8e00ff */
[----:B------:R-:W-:Y:S07]  /*7d90*/  LEPC R20, `(.L_x_131) ;  /* 0x000000001014794e */ /* 0x000fee0000000000 */
[----:B--2-4-:R-:W-:Y:S05]  /*7da0*/  CALL.ABS.NOINC R2 ;  /* 0x0000000002007343 */ /* 0x014fea0003c00000 */
.L_x_131:
[----:B------:R-:W-:Y:S01]  /*7db0*/  ISETP.NE.AND P6, PT, R62, RZ, PT ;  /* 0x000000ff3e00720c */ /* 0x000fe20003fc5270 */
[----:B------:R-:W-:Y:S05]  /*7dc0*/  WARPSYNC.ALL ;  /* 0x0000000000007948 */ /* 0x000fea0003800000 */
[----:B------:R-:W-:Y:S01]  /*7dd0*/  R2UR UR4, R25 ;  /* 0x00000000190472ca */ /* 0x000fe200000e0000 */
[----:B----4-:R-:W-:Y:S01]  /*7de0*/  HADD2.F32 R3, -RZ, R28.H0_H0 ;  /* 0x2000001cff037230 */ /* 0x010fe20000004100 */
[----:B------:R-:W-:Y:S01]  /*7df0*/  ISETP.NE.AND P0, PT, R61, RZ, PT ;  /* 0x000000ff3d00720c */ /* 0x000fe20003f05270 */
[----:B------:R-:W-:Y:S01]  /*7e00*/  HADD2.F32 R20, -RZ, R30.H0_H0 ;  /* 0x2000001eff147230 */ /* 0x000fe20000004100 */
[----:B------:R-:W-:Y:S09]  /*7e10*/  BSSY.RECONVERGENT B0, `(.L_x_132) ;  /* 0x0000058000007945 */ /* 0x000ff20003800200 */
[----:B-12---:R-:W1:Y:S02]  /*7e20*/  LDTM.x16 R4, tmem[UR4+0x20] ;  /* 0x00002004000479ee */ /* 0x006e640008240000 */
        /* <DEDUP_REMOVED lines=59> */
[----:B------:R-:W-:Y:S02]  /*81e0*/  LEA R3, R26, UR43, 0x3 ;  /* 0x0000002b1a037c11 */ /* 0x000fe4000f8e18ff */
        /* <DEDUP_REMOVED lines=8> */
[----:B------:R-:W-:Y:S01]  /*8270*/  @P6 SHF.L.U32 R2, R60, 0x1f, RZ ;  /* 0x0000001f3c026819 */ /* 0x000fe200000006ff */
        /* <DEDUP_REMOVED lines=17> */
.L_x_133:
[----:B------:R-:W-:Y:S05]  /*8390*/  BSYNC.RECONVERGENT B0 ;  /* 0x0000000000007941 */ /* 0x000fea0003800200 */
.L_x_132:
        /* <DEDUP_REMOVED lines=19> */
.L_x_137:
[----:B------:R-:W-:Y:S05]  /*84d0*/  BSYNC B0 ;  /* 0x0000000000007941 */ /* 0x000fea0003800000 */
.L_x_136:
[----:B------:R-:W-:Y:S11]  /*84e0*/  ISETP.NE.AND P0, PT, R65, RZ, PT ;  /* 0x000000ff4100720c */ /* 0x000ff60003f05270 */
[----:B------:R-:W-:Y:S02]  /*84f0*/  @!UPT UIADD3 URZ, UPT, UPT, URZ, URZ, URZ ;  /* 0x000000fffffff290 */ /* 0x000fe4000fffe0ff */
[----:B------:R3:W4:Y:S04]  /*8500*/  @P0 LDS.128 R28, [R26+UR43+0x200] ;  /* 0x0002002b1a1c0984 */ /* 0x0007280008000c00 */
[----:B------:R3:W1:Y:S02]  /*8510*/  @P0 LDS.128 R36, [R66+0x200] ;  /* 0x0002000042240984 */ /* 0x0006640000000c00 */
.L_x_135:
[----:B------:R-:W-:Y:S05]  /*8520*/  BSYNC B1 ;  /* 0x0000000000017941 */ /* 0x000fea0003800000 */
.L_x_134:
[----:B--2---:R-:W-:Y:S05]  /*8530*/  VIADD R0, R25, 0x30 ;  /* 0x0000003019007836 */ /* 0x004fea0000000000 */
[----:B------:R-:W-:Y:S04]  /*8540*/  SHF.R.U32.HI R0, RZ, 0x15, R0 ;  /* 0x00000015ff007819 */ /* 0x000fe80000011600 */
[----:B------:R-:W-:Y:S11]  /*8550*/  LOP3.LUT P0, RZ, R0, 0x3, R51, 0x48, !PT ;  /* 0x0000000300ff7812 */ /* 0x000ff60007804833 */
[----:B------:R-:W-:Y:S02]  /*8560*/  @!UPT UIADD3 URZ, UPT, UPT, URZ, URZ, URZ ;  /* 0x000000fffffff290 */ /* 0x000fe4000fffe0ff */
[----:B------:R-:W-:Y:S05]  /*8570*/  @!P0 BRA `(.L_x_139) ;  /* 0x0000000000408947 */ /* 0x000fea0003800000 */
[----:B------:R-:W2:Y:S01]  /*8580*/  LDCU.64 UR8, c[0x4][0x70] ;  /* 0x01000e00ff0877ac */ /* 0x000ea20008000a00 */
[----:B------:R-:W-:Y:S01]  /*8590*/  MOV R3, 0x0 ;  /* 0x0000000000037802 */ /* 0x000fe20000000f00 */
        /* <DEDUP_REMOVED lines=14> */
.L_x_139:
[----:B------:R-:W-:Y:S01]  /*8680*/  ISETP.NE.AND P0, PT, R61, RZ, PT ;  /* 0x000000ff3d00720c */ /* 0x000fe20003f05270 */
[----:B------:R-:W-:Y:S05]  /*8690*/  WARPSYNC.ALL ;  /* 0x0000000000007948 */ /* 0x000fea0003800000 */
[----:B------:R-:W-:Y:S01]  /*86a0*/  R2UR UR4, R25 ;  /* 0x00000000190472ca */ /* 0x000fe200000e0000 */
[--C-:B----4-:R-:W-:Y:S01]  /*86b0*/  HADD2.F32 R20, -RZ, R28.reuse.H0_H0 ;  /* 0x2000001cff147230 */ /* 0x110fe20000004100 */
[----:B------:R-:W-:Y:S01]  /*86c0*/  IADD3 R54, PT, PT, R54, 0xc0, RZ ;  /* 0x000000c036367810 */ /* 0x000fe20007ffe0ff */
[----:B------:R-:W-:Y:S01]  /*86d0*/  HADD2.F32 R21, -RZ, R28.H1_H1 ;  /* 0x3000001cff157230 */ /* 0x000fe20000004100 */
[----:B------:R-:W-:Y:S01]  /*86e0*/  BSSY.RECONVERGENT B0, `(.L_x_140) ;  /* 0x0000054000007945 */ /* 0x000fe20003800200 */
[--C-:B------:R-:W-:Y:S01]  /*86f0*/  HADD2.F32 R25, -RZ, R29.reuse.H0_H0 ;  /* 0x2000001dff197230 */ /* 0x100fe20000004100 */
[----:B------:R-:W-:Y:S01]  /*8700*/  LOP3.LUT R54, R54, 0xfefffff8, RZ, 0xc0, !PT ;  /* 0xfefffff836367812 */ /* 0x000fe200078ec0ff */
[----:B---3--:R-:W-:Y:S02]  /*8710*/  HADD2.F32 R26, -RZ, R29.H1_H1 ;  /* 0x3000001dff1a7230 */ /* 0x008fe40000004100 */
[--C-:B------:R-:W-:Y:S02]  /*8720*/  HADD2.F32 R28, -RZ, R30.reuse.H0_H0 ;  /* 0x2000001eff1c7230 */ /* 0x100fe40000004100 */
[----:B------:R-:W-:Y:S02]  /*8730*/  HADD2.F32 R29, -RZ, R30.H1_H1 ;  /* 0x3000001eff1d7230 */ /* 0x000fe40000004100 */
[----:B-1----:R-:W1:Y:S01]  /*8740*/  LDTM.x16 R4, tmem[UR4+0x30] ;  /* 0x00003004000479ee */ /* 0x002e620008240000 */
[----:B------:R-:W-:Y:S01]  /*8750*/  NOP ;  /* 0x0000000000007918 */ /* 0x000fe20000000000 */
[----:B-1----:R1:W-:Y:S01]  /*8760*/  SYNCS.ARRIVE.TRANS64.RED.A1T0 RZ, [R54+URZ], RZ ;  /* 0x000000ff36ff79a7 */ /* 0x0023e200081004ff */
[--C-:B------:R-:W-:Y:S02]  /*8770*/  HADD2.F32 R30, -RZ, R31.reuse.H0_H0 ;  /* 0x2000001fff1e7230 */ /* 0x100fe40000004100 */
[----:B------:R-:W-:Y:S02]  /*8780*/  HADD2.F32 R31, -RZ, R31.H1_H1 ;  /* 0x3000001fff1f7230 */ /* 0x000fe40000004100 */
        /* <DEDUP_REMOVED lines=8> */
[C---:B------:R-:W-:Y:S01]  /*8810*/  FMUL R4, R24.reuse, R4 ;  /* 0x0000000418047220 */ /* 0x040fe20000400000 */
[C---:B------:R-:W-:Y:S01]  /*8820*/  FMUL R5, R24.reuse, R5 ;  /* 0x0000000518057220 */ /* 0x040fe20000400000 */
[C---:B------:R-:W-:Y:S01]  /*8830*/  FMUL R6, R24.reuse, R6 ;  /* 0x0000000618067220 */ /* 0x040fe20000400000 */
[C---:B------:R-:W-:Y:S01]  /*8840*/  FMUL R7, R24.reuse, R7 ;  /* 0x0000000718077220 */ /* 0x040fe20000400000 */
[C---:B------:R-:W-:Y:S01]  /*8850*/  FFMA R4, R27.reuse, R20, R4 ;  /* 0x000000141b047223 */ /* 0x040fe20000000004 */
        /* <DEDUP_REMOVED lines=15> */
[C---:B------:R-:W-:Y:S01]  /*8950*/  FMUL R12, R24.reuse, R16 ;  /* 0x00000010180c7220 */ /* 0x040fe20000400000 */
[C---:B------:R-:W-:Y:S01]  /*8960*/  FFMA R0, R27.reuse, R32, R0 ;  /* 0x000000201b007223 */ /* 0x040fe20000000000 */
[C---:B------:R-:W-:Y:S01]  /*8970*/  FMUL R13, R24.reuse, R17 ;  /* 0x00000011180d7220 */ /* 0x040fe20000400000 */
[----:B------:R-:W-:Y:S01]  /*8980*/  FFMA R2, R27, R33, R2 ;  /* 0x000000211b027223 */ /* 0x000fe20000000002 */
[----:B------:R-:W-:Y:S01]  /*8990*/  F2FP.F16.F32.PACK_AB R4, R5, R4 ;  /* 0x000000040504723e */ /* 0x000fe200000000ff */
[C---:B------:R-:W-:Y:S01]  /*89a0*/  FMUL R14, R24.reuse, R18 ;  /* 0x00000012180e7220 */ /* 0x040fe20000400000 */
[----:B------:R-:W-:Y:S01]  /*89b0*/  FFMA R3, R27, R34, R3 ;  /* 0x000000221b037223 */ /* 0x000fe20000000003 */
[----:B------:R-:W-:Y:S01]  /*89c0*/  F2FP.F16.F32.PACK_AB R5, R7, R6 ;  /* 0x000000060705723e */ /* 0x000fe200000000ff */
[----:B------:R-:W-:Y:S01]  /*89d0*/  FFMA R15, R27, R35, R15 ;  /* 0x000000231b0f7223 */ /* 0x000fe2000000000f */
[----:B------:R-:W-:Y:S01]  /*89e0*/  FMUL R19, R24, R19 ;  /* 0x0000001318137220 */ /* 0x000fe20000400000 */
[----:B------:R-:W-:Y:S01]  /*89f0*/  F2FP.F16.F32.PACK_AB R6, R9, R8 ;  /* 0x000000080906723e */ /* 0x000fe200000000ff */
[----:B------:R-:W-:Y:S01]  /*8a00*/  FFMA R12, R27, R36, R12 ;  /* 0x000000241b0c7223 */ /* 0x000fe2000000000c */
[----:B------:R-:W-:Y:S01]  /*8a10*/  F2FP.F16.F32.PACK_AB R7, R11, R10 ;  /* 0x0000000a0b07723e */ /* 0x000fe200000000ff */
[C---:B------:R-:W-:Y:S01]  /*8a20*/  FFMA R13, R27.reuse, R37, R13 ;  /* 0x000000251b0d7223 */ /* 0x040fe2000000000d */
[C---:B------:R-:W-:Y:S01]  /*8a30*/  FFMA R14, R27.reuse, R38, R14 ;  /* 0x000000261b0e7223 */ /* 0x040fe2000000000e */
[----:B------:R-:W-:Y:S01]  /*8a40*/  FFMA R19, R27, R39, R19 ;  /* 0x000000271b137223 */ /* 0x000fe20000000013 */
[----:B------:R-:W-:Y:S01]  /*8a50*/  F2FP.F16.F32.PACK_AB R16, R2, R0 ;  /* 0x000000000210723e */ /* 0x000fe200000000ff */
[----:B------:R1:W-:Y:S01]  /*8a60*/  STS.128 [R57+UR43+0x3200], R4 ;  /* 0x0032000439007988 */ /* 0x0003e20008000c2b */
        /* <DEDUP_REMOVED lines=27> */
.L_x_141:
[----:B------:R-:W-:Y:S05]  /*8c20*/  BSYNC.RECONVERGENT B0 ;  /* 0x0000000000007941 */ /* 0x000fea0003800200 */
.L_x_140:
[----:B------:R-:W-:Y:S01]  /*8c30*/  BAR.SYNC.DEFER_BLOCKING 0x1, 0x80 ;  /* 0x0042000000007b1d */ /* 0x000fe20000010000 */
[----:B------:R-:W-:Y:S01]  /*8c40*/  UISETP.NE.AND UP0, UPT, UR52, -0x4, UPT ;  /* 0xfffffffc3400788c */ /* 0x000fe2000bf05270 */
[----:B------:R-:W-:Y:S08]  /*8c50*/  IADD3 R22, PT, PT, R22, 0x1, RZ ;  /* 0x0000000116167810 */ /* 0x000ff00007ffe0ff */
[----:B------:R-:W-:Y:S05]  /*8c60*/  BRA.U !UP0, `(.L_x_142) ;  /* 0x0000000108287547 */ /* 0x000fea000b800000 */
[----:B------:R-:W-:Y:S01]  /*8c70*/  ISETP.NE.AND P0, PT, R62, RZ, PT ;  /* 0x000000ff3e00720c */ /* 0x000fe20003f05270 */
[----:B------:R-:W-:Y:S01]  /*8c80*/  IMAD.U32 R2, RZ, RZ, UR46 ;  /* 0x0000002eff027e24 */ /* 0x000fe2000f8e00ff */
[----:B------:R-:W-:Y:S01]  /*8c90*/  UIADD3 UR4, UPT, UPT, UR46, 0x1, URZ ;  /* 0x000000012e047890 */ /* 0x000fe2000fffe0ff */
[----:B------:R-:W-:Y:S03]  /*8ca0*/  IMAD.U32 R0, RZ, RZ, UR47 ;  /* 0x0000002fff007e24 */ /* 0x000fe6000f8e00ff */
[----:B------:R-:W-:Y:S04]  /*8cb0*/  UISETP.NE.AND UP0, UPT, UR4, 0x4, UPT ;  /* 0x000000040400788c */ /* 0x000fe8000bf05270 */
[----:B------:R-:W-:Y:S03]  /*8cc0*/  USEL UR46, UR4, URZ, UP0 ;  /* 0x000000ff042e7287 */ /* 0x000fe60008000000 */
[----:B------:R-:W-:Y:S05]  /*8cd0*/  @P0 LEA R2, R2, UR43, 0x3 ;  /* 0x0000002b02020c11 */ /* 0x000fea000f8e18ff */
[----:B------:R-:W-:Y:S05]  /*8ce0*/  @P0 VIADD R2, R2, 0x50 ;  /* 0x0000005002020836 */ /* 0x000fea0000000000 */
[----:B------:R-:W-:Y:S04]  /*8cf0*/  @P0 PRMT R0, R0, 0x654, R2 ;  /* 0x0000065400000816 */ /* 0x000fe80000000002 */
[----:B------:R2:W-:Y:S03]  /*8d00*/  @P0 SYNCS.ARRIVE.TRANS64.RED.A1T0 RZ, [R0+URZ], RZ ;  /* 0x000000ff00ff09a7 */ /* 0x0005e600081004ff */
.L_x_142:
[----:B------:R-:W-:Y:S01]  /*8d10*/  R2UR UR4, R52 ;  /* 0x00000000340472ca */ /* 0x000fe200000e0000 */
[----:B------:R-:W-:Y:S01]  /*8d20*/  UISETP.NE.AND UP0, UPT, UR62, URZ, UPT ;  /* 0x000000ff3e00728c */ /* 0x000fe2000bf05270 */
[----:B------:R-:W-:Y:S01]  /*8d30*/  ISETP.NE.AND P0, PT, R56, 0x2, PT ;  /* 0x000000023800780c */ /* 0x000fe20003f05270 */
[----:B------:R-:W-:Y:S01]  /*8d40*/  UIADD3 UR20, UPT, UPT, UR38, UR63, URZ ;  /* 0x0000003f26147290 */ /* 0x000fe2000fffe0ff */
[----:B------:R-:W-:Y:S01]  /*8d50*/  ISETP.NE.AND P1, PT, R22, 0x4, PT ;  /* 0x000000041600780c */ /* 0x000fe20003f25270 */
[----:B------:R-:W-:Y:S01]  /*8d60*/  UIADD3 UR52, UPT, UPT, UR52, 0x4, URZ ;  /* 0x0000000434347890 */ /* 0x000fe2000fffe0ff */
[----:B------:R-:W-:Y:S01]  /*8d70*/  SEL R2, RZ, 0x1, P0 ;  /* 0x00000001ff027807 */ /* 0x000fe20000000000 */
[----:B------:R-:W-:Y:S01]  /*8d80*/  UMOV UR36, UR61 ;  /* 0x0000003d00247c82 */ /* 0x000fe20008000000 */
[----:B--2---:R-:W-:Y:S02]  /*8d90*/  SEL R0, RZ, 0x1, P1 ;  /* 0x00000001ff007807 */ /* 0x004fe40000800000 */
[----:B------:R-:W-:Y:S02]  /*8da0*/  LOP3.LUT R58, R58, R2, RZ, 0x3c, !PT ;  /* 0x000000023a3a7212 */ /* 0x000fe400078e3cff */
[----:B------:R-:W-:Y:S01]  /*8db0*/  LOP3.LUT R59, R59, R0, RZ, 0x3c, !PT ;  /* 0x000000003b3b7212 */ /* 0x000fe200078e3cff */
[----:B------:R-:W-:Y:S01]  /*8dc0*/  UIADD3 UR28, UPT, UPT, UR37, UR4, URZ ;  /* 0x00000004251c7290 */ /* 0x000fe2000fffe0ff */
[----:B------:R-:W-:Y:S02]  /*8dd0*/  SEL R56, R56, RZ, P0 ;  /* 0x000000ff38387207 */ /* 0x000fe40000000000 */
[----:B------:R-:W-:Y:S01]  /*8de0*/  SEL R22, R22, RZ, P1 ;  /* 0x000000ff16167207 */ /* 0x000fe20000800000 */
[----:B------:R-:W-:Y:S08]  /*8df0*/  BRA.U UP0, `(.L_x_143) ;  /* 0xffffffcd00787547 */ /* 0x000ff0000b83ffff */
[----:B------:R-:W2:Y:S01]  /*8e00*/  LDCU.64 UR4, c[0x0][0x888] ;  /* 0x00011100ff0477ac */ /* 0x000ea20008000a00 */
[----:B------:R-:W3:Y:S01]  /*8e10*/  LDCU.64 UR6, c[0x0][0x890] ;  /* 0x00011200ff0677ac */ /* 0x000ee20008000a00 */
[----:B--2---:R-:W-:Y:S02]  /*8e20*/  ISETP.NE.U32.AND P2, PT, RZ, UR4, PT ;  /* 0x00000004ff007c0c */ /* 0x004fe4000bf45070 */
[----:B---3--:R-:W-:Y:S02]  /*8e30*/  ISETP.NE.U32.AND P1, PT, RZ, UR6, PT ;  /* 0x00000006ff007c0c */ /* 0x008fe4000bf25070 */
[----:B------:R-:W-:Y:S02]  /*8e40*/  ISETP.NE.AND.EX P2, PT, RZ, UR5, PT, P2 ;  /* 0x00000005ff007c0c */ /* 0x000fe4000bf45320 */
[----:B------:R-:W-:-:S13]  /*8e50*/  ISETP.NE.AND.EX P0, PT, RZ, UR7, PT, P1 ;  /* 0x00000007ff007c0c */ /* 0x000fda000bf05310 */
[----:B------:R-:W-:Y:S05]  /*8e60*/  @P2 BRA P0, `(.L_x_144) ;  /* 0x00000000003c2947 */ /* 0x000fea0000000000 */
[----:B------:R-:W-:-:S13]  /*8e70*/  ISETP.NE.AND.EX P1, PT, RZ, UR7, PT, P1 ;  /* 0x00000007ff007c0c */ /* 0x000fda000bf25310 */
[----:B------:R-:W-:Y:S05]  /*8e80*/  @P1 BRA `(.L_x_145) ;  /* 0x00000000000c1947 */ /* 0x000fea0003800000 */
[----:B------:R-:W-:-:S13]  /*8e90*/  FSETP.NEU.AND P0, PT, R27, RZ, PT ;  /* 0x000000ff1b00720b */ /* 0x000fda0003f0d000 */
[----:B------:R-:W-:Y:S05]  /*8ea0*/  @!P0 EXIT ;  /* 0x000000000000894d */ /* 0x000fea0003800000 */
[----:B------:R-:W-:Y:S05]  /*8eb0*/  BRA `(.L_x_144) ;  /* 0x0000000000287947 */ /* 0x000fea0003800000 */
.L_x_145:
[----:B------:R-:W-:Y:S01]  /*8ec0*/  ISETP.NE.AND P0, PT, R55, RZ, PT ;  /* 0x000000ff3700720c */ /* 0x000fe20003f05270 */
[----:B------:R-:W-:-:S12]  /*8ed0*/  BSSY.RECONVERGENT B0, `(.L_x_144) ;  /* 0x0000008000007945 */ /* 0x000fd80003800200 */
[----:B------:R-:W-:Y:S05]  /*8ee0*/  @P0 BRA `(.L_x_146) ;  /* 0x0000000000100947 */ /* 0x000fea0003800000 */
[----:B------:R-:W-:-:S04]  /*8ef0*/  ISETP.NE.U32.AND P0, PT, RZ, UR4, PT ;  /* 0x00000004ff007c0c */ /* 0x000fc8000bf05070 */
[----:B------:R-:W-:-:S13]  /*8f00*/  ISETP.NE.AND.EX P0, PT, RZ, UR5, PT, P0 ;  /* 0x00000005ff007c0c */ /* 0x000fda000bf05300 */
[----:B------:R-:W-:Y:S05]  /*8f10*/  @!P0 EXIT ;  /* 0x000000000000894d */ /* 0x000fea0003800000 */
[----:B------:R-:W-:Y:S05]  /*8f20*/  BRA `(.L_x_147) ;  /* 0x0000000000087947 */ /* 0x000fea0003800000 */
.L_x_146:
[----:B------:R-:W-:-:S13]  /*8f30*/  FSETP.NEU.AND P0, PT, R27, RZ, PT ;  /* 0x000000ff1b00720b */ /* 0x000fda0003f0d000 */
[----:B------:R-:W-:Y:S05]  /*8f40*/  @!P0 EXIT ;  /* 0x000000000000894d */ /* 0x000fea0003800000 */
.L_x_147:
[----:B------:R-:W-:Y:S05]  /*8f50*/  BSYNC.RECONVERGENT B0 ;  /* 0x0000000000007941 */ /* 0x000fea0003800200 */
.L_x_144:
[----:B------:R-:W-:Y:S01]  /*8f60*/  ULEA UR6, UR46, UR43, 0x3 ;  /* 0x0000002b2e067291 */ /* 0x000fe2000f8e18ff */
[----:B------:R-:W-:-:S04]  /*8f70*/  DEPBAR.LE SB0, 0x0 ;  /* 0x000080000000791a */ /* 0x000fc80000000000 */
[----:B------:R-:W-:-:S04]  /*8f80*/  UIADD3 UR6, UPT, UPT, UR6, 0x50, URZ ;  /* 0x0000005006067890 */ /* 0x000fc8000fffe0ff */
[----:B------:R-:W-:-:S09]  /*8f90*/  UPRMT UR6, UR47, 0x654, UR6 ;  /* 0x000006542f067896 */ /* 0x000fd20008000006 */
[----:B------:R-:W-:Y:S01]  /*8fa0*/  SYNCS.ARRIVE.TRANS64.RED.A1T0 RZ, [UR6], RZ ;  /* 0x000000ffffff79a7 */ /* 0x000fe20008100406 */
[----:B------:R-:W-:Y:S05]  /*8fb0*/  EXIT ;  /* 0x000000000000794d */ /* 0x000fea0003800000 */
.L_x_24:
[----:B--2---:R2:W3:Y:S02]  /*8fc0*/  SYNCS.PHASECHK.TRANS64.TRYWAIT P0, [R0+URZ+0xf0], R2 ;  /* 0x0000f002000075a7 */ /* 0x0044e400080011ff */
[----:B---3--:R-:W-:Y:S05]  /*8fd0*/  @!P0 NANOSLEEP.SYNCS 0x989680 ;  /* 0x009896800000895d */ /* 0x008fea0003900000 */
[----:B------:R-:W3:Y:S02]  /*8fe0*/  @!P0 SYNCS.PHASECHK.TRANS64 P0, [R0+URZ+0xf0], R2 ;  /* 0x0000f002000085a7 */ /* 0x000ee400080010ff */
[----:B---3--:R-:W-:Y:S05]  /*8ff0*/  @!P0 BRA `(.L_x_24) ;  /* 0xfffffffc00f08947 */ /* 0x008fea000383ffff */
[----:B------:R-:W-:Y:S05]  /*9000*/  BRA `(.L_x_148) ;  /* 0xffffff8c00207947 */ /* 0x000fea000383ffff */
.L_x_27:
[----:B-1----:R-:W-:-:S07]  /*9010*/  MOV R0, UR33 ;  /* 0x0000002100007c02 */ /* 0x002fce0008000f00 */
.L_x_149:
[----:B-1----:R1:W2:Y:S02]  /*9020*/  SYNCS.PHASECHK.TRANS64.TRYWAIT P0, [R0+URZ+0x18], R3 ;  /* 0x00001803000075a7 */ /* 0x0022a400080011ff */
[----:B--2---:R-:W-:Y:S05]  /*9030*/  @!P0 NANOSLEEP.SYNCS 0x989680 ;  /* 0x009896800000895d */ /* 0x004fea0003900000 */
[----:B------:R-:W2:Y:S02]  /*9040*/  @!P0 SYNCS.PHASECHK.TRANS64 P0, [R0+URZ+0x18], R3 ;  /* 0x00001803000085a7 */ /* 0x000ea400080010ff */
[----:B--2---:R-:W-:Y:S05]  /*9050*/  @!P0 BRA `(.L_x_149) ;  /* 0xfffffffc00f08947 */ /* 0x004fea000383ffff */
[----:B------:R-:W-:Y:S05]  /*9060*/  BRA `(.L_x_26) ;  /* 0xffffff8c007c7947 */ /* 0x000fea000383ffff */
.L_x_34:
[----:B-1----:R-:W-:-:S07]  /*9070*/  MOV R0, UR17 ;  /* 0x0000001100007c02 */ /* 0x002fce0008000f00 */
.L_x_150:
[----:B-1----:R1:W2:Y:S02]  /*9080*/  SYNCS.PHASECHK.TRANS64.TRYWAIT P0, [R0+URZ+0x18], R3 ;  /* 0x00001803000075a7 */ /* 0x0022a400080011ff */
[----:B--2---:R-:W-:Y:S05]  /*9090*/  @!P0 NANOSLEEP.SYNCS 0x989680 ;  /* 0x009896800000895d */ /* 0x004fea0003900000 */
[----:B------:R-:W2:Y:S02]  /*90a0*/  @!P0 SYNCS.PHASECHK.TRANS64 P0, [R0+URZ+0x18], R3 ;  /* 0x00001803000085a7 */ /* 0x000ea400080010ff */
[----:B--2---:R-:W-:Y:S05]  /*90b0*/  @!P0 BRA `(.L_x_150) ;  /* 0xfffffffc00f08947 */ /* 0x004fea000383ffff */
[----:B------:R-:W-:Y:S05]  /*90c0*/  BRA `(.L_x_33) ;  /* 0xffffff90004c7947 */ /* 0x000fea000383ffff */
.L_x_39:
[----:B-1----:R1:W2:Y:S02]  /*90d0*/  SYNCS.PHASECHK.TRANS64.TRYWAIT P0, [R3+URZ+0x80], R0 ;  /* 0x00008000030075a7 */ /* 0x0022a400080011ff */
[----:B--2---:R-:W-:Y:S05]  /*90e0*/  @!P0 NANOSLEEP.SYNCS 0x989680 ;  /* 0x009896800000895d */ /* 0x004fea0003900000 */
[----:B------:R-:W2:Y:S02]  /*90f0*/  @!P0 SYNCS.PHASECHK.TRANS64 P0, [R3+URZ+0x80], R0 ;  /* 0x00008000030085a7 */ /* 0x000ea400080010ff */
[----:B--2---:R-:W-:Y:S05]  /*9100*/  @!P0 BRA `(.L_x_39) ;  /* 0xfffffffc00f08947 */ /* 0x004fea000383ffff */
[----:B------:R-:W-:Y:S05]  /*9110*/  BRA `(.L_x_151) ;  /* 0xffffff9400047947 */ /* 0x000fea000383ffff */
.L_x_43:
[----:B------:R-:W-:-:S07]  /*9120*/  MOV R0, UR4 ;  /* 0x0000000400007c02 */ /* 0x000fce0008000f00 */
.L_x_152:
[----:B-1----:R1:W2:Y:S02]  /*9130*/  SYNCS.PHASECHK.TRANS64.TRYWAIT P0, [R0+URZ], R2 ;  /* 0x00000002000075a7 */ /* 0x0022a400080011ff */
[----:B--2---:R-:W-:Y:S05]  /*9140*/  @!P0 NANOSLEEP.SYNCS 0x989680 ;  /* 0x009896800000895d */ /* 0x004fea0003900000 */
[----:B------:R-:W2:Y:S02]  /*9150*/  @!P0 SYNCS.PHASECHK.TRANS64 P0, [R0+URZ], R2 ;  /* 0x00000002000085a7 */ /* 0x000ea400080010ff */
[----:B--2---:R-:W-:Y:S05]  /*9160*/  @!P0 BRA `(.L_x_152) ;  /* 0xfffffffc00f08947 */ /* 0x004fea000383ffff */
[----:B------:R-:W-:Y:S05]  /*9170*/  BRA `(.L_x_153) ;  /* 0xffffff9800ac7947 */ /* 0x000fea000383ffff */
.L_x_44:
[----:B------:R-:W-:-:S07]  /*9180*/  MOV R0, UR5 ;  /* 0x0000000500007c02 */ /* 0x000fce0008000f00 */
.L_x_154:
[----:B-1----:R1:W2:Y:S02]  /*9190*/  SYNCS.PHASECHK.TRANS64.TRYWAIT P0, [R0+URZ], R2 ;  /* 0x00000002000075a7 */ /* 0x0022a400080011ff */
[----:B--2---:R-:W-:Y:S05]  /*91a0*/  @!P0 NANOSLEEP.SYNCS 0x989680 ;  /* 0x009896800000895d */ /* 0x004fea0003900000 */
[----:B------:R-:W2:Y:S02]  /*91b0*/  @!P0 SYNCS.PHASECHK.TRANS64 P0, [R0+URZ], R2 ;  /* 0x00000002000085a7 */ /* 0x000ea400080010ff */
[----:B--2---:R-:W-:Y:S05]  /*91c0*/  @!P0 BRA `(.L_x_154) ;  /* 0xfffffffc00f08947 */ /* 0x004fea000383ffff */
[----:B------:R-:W-:Y:S05]  /*91d0*/  BRA `(.L_x_155) ;  /* 0xffffff9800b87947 */ /* 0x000fea000383ffff */
.L_x_47:
[----:B-1----:R1:W2:Y:S02]  /*91e0*/  SYNCS.PHASECHK.TRANS64.TRYWAIT P0, [R2+URZ+0xe0], R4 ;  /* 0x0000e004020075a7 */ /* 0x0022a400080011ff */
[----:B--2---:R-:W-:Y:S05]  /*91f0*/  @!P0 NANOSLEEP.SYNCS 0x989680 ;  /* 0x009896800000895d */ /* 0x004fea0003900000 */
[----:B------:R-:W2:Y:S02]  /*9200*/  @!P0 SYNCS.PHASECHK.TRANS64 P0, [R2+URZ+0xe0], R4 ;  /* 0x0000e004020085a7 */ /* 0x000ea400080010ff */
[----:B--2---:R-:W-:Y:S05]  /*9210*/  @!P0 BRA `(.L_x_47) ;  /* 0xfffffffc00f08947 */ /* 0x004fea000383ffff */
[----:B------:R-:W-:Y:S05]  /*9220*/  BRA `(.L_x_156) ;  /* 0xffffff9c00147947 */ /* 0x000fea000383ffff */
.L_x_48:
[----:B------:R-:W-:-:S07]  /*9230*/  MOV R2, UR4 ;  /* 0x0000000400027c02 */ /* 0x000fce0008000f00 */
.L_x_157:
[----:B-1----:R1:W2:Y:S02]  /*9240*/  SYNCS.PHASECHK.TRANS64.TRYWAIT P0, [R2+URZ+0x90], R5 ;  /* 0x00009005020075a7 */ /* 0x0022a400080011ff */
[----:B--2---:R-:W-:Y:S05]  /*9250*/  @!P0 NANOSLEEP.SYNCS 0x989680 ;  /* 0x009896800000895d */ /* 0x004fea0003900000 */
[----:B------:R-:W2:Y:S02]  /*9260*/  @!P0 SYNCS.PHASECHK.TRANS64 P0, [R2+URZ+0x90], R5 ;  /* 0x00009005020085a7 */ /* 0x000ea400080010ff */
[----:B--2---:R-:W-:Y:S05]  /*9270*/  @!P0 BRA `(.L_x_157) ;  /* 0xfffffffc00f08947 */ /* 0x004fea000383ffff */
[----:B------:R-:W-:Y:S05]  /*9280*/  BRA `(.L_x_158) ;  /* 0xffffff9c00247947 */ /* 0x000fea000383ffff */
.L_x_49:
[----:B-1----:R1:W2:Y:S02]  /*9290*/  SYNCS.PHASECHK.TRANS64.TRYWAIT P1, [R2+URZ+0x80], R4 ;  /* 0x00008004020075a7 */ /* 0x0022a400080211ff */
[----:B--2---:R-:W-:Y:S05]  /*92a0*/  @!P1 NANOSLEEP.SYNCS 0x989680 ;  /* 0x009896800000995d */ /* 0x004fea0003900000 */
[----:B------:R-:W2:Y:S02]  /*92b0*/  @!P1 SYNCS.PHASECHK.TRANS64 P1, [R2+URZ+0x80], R4 ;  /* 0x00008004020095a7 */ /* 0x000ea400080210ff */
[----:B--2---:R-:W-:Y:S05]  /*92c0*/  @!P1 BRA `(.L_x_49) ;  /* 0xfffffffc00f09947 */ /* 0x004fea000383ffff */
[----:B------:R-:W-:Y:S05]  /*92d0*/  BRA `(.L_x_159) ;  /* 0xffffff9c00547947 */ /* 0x000fea000383ffff */
.L_x_52:
[----:B------:R-:W-:-:S07]  /*92e0*/  MOV R0, UR4 ;  /* 0x0000000400007c02 */ /* 0x000fce0008000f00 */
.L_x_160:
[----:B-1----:R1:W2:Y:S02]  /*92f0*/  SYNCS.PHASECHK.TRANS64.TRYWAIT P0, [R0+URZ+0x90], R2 ;  /* 0x00009002000075a7 */ /* 0x0022a400080011ff */
[----:B--2---:R-:W-:Y:S05]  /*9300*/  @!P0 NANOSLEEP.SYNCS 0x989680 ;  /* 0x009896800000895d */ /* 0x004fea0003900000 */
[----:B------:R-:W2:Y:S02]  /*9310*/  @!P0 SYNCS.PHASECHK.TRANS64 P0, [R0+URZ+0x90], R2 ;  /* 0x00009002000085a7 */ /* 0x000ea400080010ff */
[----:B--2---:R-:W-:Y:S05]  /*9320*/  @!P0 BRA `(.L_x_160) ;  /* 0xfffffffc00f08947 */ /* 0x004fea000383ffff */
[----:B------:R-:W-:Y:S05]  /*9330*/  BRA `(.L_x_51) ;  /* 0xffffff9c00a87947 */ /* 0x000fea000383ffff */
.L_x_61:
[----:B-1----:R-:W-:-:S04]  /*9340*/  MOV R5, UR5 ;  /* 0x0000000500057c02 */ /* 0x002fc80008000f00 */
[----:B------:R1:W2:Y:S03]  /*9350*/  SYNCS.PHASECHK.TRANS64.TRYWAIT P0, [R5+URZ+0x8], R6 ;  /* 0x00000806050075a7 */ /* 0x0002a600080011ff */
[----:B--2---:R-:W-:Y:S05]  /*9360*/  @!P0 NANOSLEEP.SYNCS 0x989680 ;  /* 0x009896800000895d */ /* 0x004fea0003900000 */
[----:B------:R-:W2:Y:S02]  /*9370*/  @!P0 SYNCS.PHASECHK.TRANS64 P0, [R5+URZ+0x8], R6 ;  /* 0x00000806050085a7 */ /* 0x000ea400080010ff */
[----:B--2---:R-:W-:Y:S05]  /*9380*/  @!P0 BRA `(.L_x_61) ;  /* 0xfffffffc00ec8947 */ /* 0x004fea000383ffff */
[----:B------:R-:W-:Y:S05]  /*9390*/  BRA `(.L_x_60) ;  /* 0xffffffa0005c7947 */ /* 0x000fea000383ffff */
.L_x_63:
[----:B------:R-:W-:Y:S01]  /*93a0*/  BSSY B0, `(.L_x_161) ;  /* 0x0000006000007945 */ /* 0x000fe20003800000 */
[----:B------:R-:W-:-:S07]  /*93b0*/  MOV R15, 0xffffffff ;  /* 0xffffffff000f7802 */ /* 0x000fce0000000f00 */
[----:B-1---5:R-:W-:Y:S05]  /*93c0*/  WARPSYNC.COLLECTIVE R15, `(.L_x_162) ;  /* 0x000000000f0c7348 */ /* 0x022fea0003c00000 */
[----:B------:R-:W-:Y:S02]  /*93d0*/  ELECT P6, UR79, PT ;  /* 0x00000000004f782f */ /* 0x000fe400038c0000 */
[----:B------:R-:W-:Y:S01]  /*93e0*/  MOV R14, UR79 ;  /* 0x0000004f000e7c02 */ /* 0x000fe20008000f00 */
[----:B-1---5:R-:W-:Y:S10]  /*93f0*/  ENDCOLLECTIVE ;  /* 0x000000000000791b */ /* 0x022ff40003800000 */
.L_x_162:
[----:B------:R-:W-:Y:S05]  /*9400*/  BSYNC B0 ;  /* 0x0000000000007941 */ /* 0x000fea0003800000 */
.L_x_161:
[----:B------:R-:W-:Y:S05]  /*9410*/  BRA `(.L_x_163) ;  /* 0xffffffa0008c7947 */ /* 0x000fea000383ffff */
.L_x_65:
[----:B-1----:R-:W-:-:S04]  /*9420*/  MOV R0, UR5 ;  /* 0x0000000500007c02 */ /* 0x002fc80008000f00 */
[----:B------:R1:W2:Y:S03]  /*9430*/  SYNCS.PHASECHK.TRANS64.TRYWAIT P0, [R0+URZ+0x8], R4 ;  /* 0x00000804000075a7 */ /* 0x0002a600080011ff */
[----:B--2---:R-:W-:Y:S05]  /*9440*/  @!P0 NANOSLEEP.SYNCS 0x989680 ;  /* 0x009896800000895d */ /* 0x004fea0003900000 */
[----:B------:R-:W2:Y:S02]  /*9450*/  @!P0 SYNCS.PHASECHK.TRANS64 P0, [R0+URZ+0x8], R4 ;  /* 0x00000804000085a7 */ /* 0x000ea400080010ff */
[----:B--2---:R-:W-:Y:S05]  /*9460*/  @!P0 BRA `(.L_x_65) ;  /* 0xfffffffc00ec8947 */ /* 0x004fea000383ffff */
[----:B------:R-:W-:Y:S05]  /*9470*/  BRA `(.L_x_64) ;  /* 0xffffffa000907947 */ /* 0x000fea000383ffff */
.L_x_66:
[----:B-1----:R1:W2:Y:S02]  /*9480*/  SYNCS.PHASECHK.TRANS64.TRYWAIT P0, [R0+URZ+0x80], R4 ;  /* 0x00008004000075a7 */ /* 0x0022a400080011ff */
[----:B--2---:R-:W-:Y:S05]  /*9490*/  @!P0 NANOSLEEP.SYNCS 0x989680 ;  /* 0x009896800000895d */ /* 0x004fea0003900000 */
[----:B------:R-:W2:Y:S02]  /*94a0*/  @!P0 SYNCS.PHASECHK.TRANS64 P0, [R0+URZ+0x80], R4 ;  /* 0x00008004000085a7 */ /* 0x000ea400080010ff */
[----:B--2---:R-:W-:Y:S05]  /*94b0*/  @!P0 BRA `(.L_x_66) ;  /* 0xfffffffc00f08947 */ /* 0x004fea000383ffff */
[----:B------:R-:W-:Y:S05]  /*94c0*/  BRA `(.L_x_164) ;  /* 0xffffffa400787947 */ /* 0x000fea000383ffff */
.L_x_68:
[----:B------:R-:W-:-:S07]  /*94d0*/  MOV R0, UR31 ;  /* 0x0000001f00007c02 */ /* 0x000fce0008000f00 */
.L_x_165:
[----:B-1----:R1:W2:Y:S02]  /*94e0*/  SYNCS.PHASECHK.TRANS64.TRYWAIT P0, [R0+URZ+0xc0], R4 ;  /* 0x0000c004000075a7 */ /* 0x0022a400080011ff */
[----:B--2---:R-:W-:Y:S05]  /*94f0*/  @!P0 NANOSLEEP.SYNCS 0x989680 ;  /* 0x009896800000895d */ /* 0x004fea0003900000 */
[----:B------:R-:W2:Y:S02]  /*9500*/  @!P0 SYNCS.PHASECHK.TRANS64 P0, [R0+URZ+0xc0], R4 ;  /* 0x0000c004000085a7 */ /* 0x000ea400080010ff */
[----:B--2---:R-:W-:Y:S05]  /*9510*/  @!P0 BRA `(.L_x_165) ;  /* 0xfffffffc00f08947 */ /* 0x004fea000383ffff */
[----:B------:R-:W-:Y:S05]  /*9520*/  BRA `(.L_x_166) ;  /* 0xffffffa400c47947 */ /* 0x000fea000383ffff */
.L_x_71:
[----:B------:R-:W-:Y:S07]  /*9530*/  MOV R0, UR5 ;  /* 0x0000000500007c02 */ /* 0x000fee0008000f00 */
.L_x_167:
[----:B-1----:R1:W2:Y:S02]  /*9540*/  SYNCS.PHASECHK.TRANS64.TRYWAIT P0, [R0+URZ], R4 ;  /* 0x00000004000075a7 */ /* 0x0022a400080011ff */
[----:B--2---:R-:W-:Y:S05]  /*9550*/  @!P0 NANOSLEEP.SYNCS 0x989680 ;  /* 0x009896800000895d */ /* 0x004fea0003900000 */
[----:B------:R-:W2:Y:S02]  /*9560*/  @!P0 SYNCS.PHASECHK.TRANS64 P0, [R0+URZ], R4 ;  /* 0x00000004000085a7 */ /* 0x000ea400080010ff */
[----:B--2---:R-:W-:Y:S05]  /*9570*/  @!P0 BRA `(.L_x_167) ;  /* 0xfffffffc00f08947 */ /* 0x004fea000383ffff */
[----:B------:R-:W-:Y:S05]  /*9580*/  BRA `(.L_x_70) ;  /* 0xffffffa400d87947 */ /* 0x000fea000383ffff */
.L_x_75:
[----:B-1----:R-:W-:-:S07]  /*9590*/  MOV R0, UR4 ;  /* 0x0000000400007c02 */ /* 0x002fce0008000f00 */
.L_x_168:
[----:B-1----:R1:W2:Y:S02]  /*95a0*/  SYNCS.PHASECHK.TRANS64.TRYWAIT P0, [R0+URZ], R2 ;  /* 0x00000002000075a7 */ /* 0x0022a400080011ff */
[----:B--2---:R-:W-:Y:S05]  /*95b0*/  @!P0 NANOSLEEP.SYNCS 0x989680 ;  /* 0x009896800000895d */ /* 0x004fea0003900000 */
[----:B------:R-:W2:Y:S02]  /*95c0*/  @!P0 SYNCS.PHASECHK.TRANS64 P0, [R0+URZ], R2 ;  /* 0x00000002000085a7 */ /* 0x000ea400080010ff */
[----:B--2---:R-:W-:Y:S05]  /*95d0*/  @!P0 BRA `(.L_x_168) ;  /* 0xfffffffc00f08947 */ /* 0x004fea000383ffff */
[----:B------:R-:W-:Y:S05]  /*95e0*/  BRA `(.L_x_169) ;  /* 0xffffffa800cc7947 */ /* 0x000fea000383ffff */
.L_x_76:
[----:B------:R-:W-:-:S07]  /*95f0*/  MOV R0, UR5 ;  /* 0x0000000500007c02 */ /* 0x000fce0008000f00 */
.L_x_170:
[----:B-1----:R1:W2:Y:S02]  /*9600*/  SYNCS.PHASECHK.TRANS64.TRYWAIT P0, [R0+URZ], R3 ;  /* 0x00000003000075a7 */ /* 0x0022a400080011ff */
[----:B--2---:R-:W-:Y:S05]  /*9610*/  @!P0 NANOSLEEP.SYNCS 0x989680 ;  /* 0x009896800000895d */ /* 0x004fea0003900000 */
[----:B------:R-:W2:Y:S02]  /*9620*/  @!P0 SYNCS.PHASECHK.TRANS64 P0, [R0+URZ], R3 ;  /* 0x00000003000085a7 */ /* 0x000ea400080010ff */
[----:B--2---:R-:W-:Y:S05]  /*9630*/  @!P0 BRA `(.L_x_170) ;  /* 0xfffffffc00f08947 */ /* 0x004fea000383ffff */
[----:B------:R-:W-:Y:S05]  /*9640*/  BRA `(.L_x_171) ;  /* 0xffffffa800d87947 */ /* 0x000fea000383ffff */
.L_x_77:
[----:B------:R-:W-:-:S07]  /*9650*/  MOV R0, UR5 ;  /* 0x0000000500007c02 */ /* 0x000fce0008000f00 */
.L_x_172:
[----:B-1----:R1:W2:Y:S02]  /*9660*/  SYNCS.PHASECHK.TRANS64.TRYWAIT P0, [R0+URZ], R3 ;  /* 0x00000003000075a7 */ /* 0x0022a400080011ff */
[----:B--2---:R-:W-:Y:S05]  /*9670*/  @!P0 NANOSLEEP.SYNCS 0x989680 ;  /* 0x009896800000895d */ /* 0x004fea0003900000 */
[----:B------:R-:W2:Y:S02]  /*9680*/  @!P0 SYNCS.PHASECHK.TRANS64 P0, [R0+URZ], R3 ;  /* 0x00000003000085a7 */ /* 0x000ea400080010ff */
[----:B--2---:R-:W-:Y:S05]  /*9690*/  @!P0 BRA `(.L_x_172) ;  /* 0xfffffffc00f08947 */ /* 0x004fea000383ffff */
[----:B------:R-:W-:Y:S05]  /*96a0*/  BRA `(.L_x_173) ;  /* 0xffffffa800e47947 */ /* 0x000fea000383ffff */
.L_x_80:
[----:B------:R-:W-:-:S07]  /*96b0*/  MOV R0, UR26 ;  /* 0x0000001a00007c02 */ /* 0x000fce0008000f00 */
.L_x_174:
[----:B-1----:R1:W2:Y:S02]  /*96c0*/  SYNCS.PHASECHK.TRANS64.TRYWAIT P1, [R0+URZ+0x100], R2 ;  /* 0x00010002000075a7 */ /* 0x0022a400080211ff */
[----:B--2---:R-:W-:Y:S05]  /*96d0*/  @!P1 NANOSLEEP.SYNCS 0x989680 ;  /* 0x009896800000995d */ /* 0x004fea0003900000 */
[----:B------:R-:W2:Y:S02]  /*96e0*/  @!P1 SYNCS.PHASECHK.TRANS64 P1, [R0+URZ+0x100], R2 ;  /* 0x00010002000095a7 */ /* 0x000ea400080210ff */
[----:B--2---:R-:W-:Y:S05]  /*96f0*/  @!P1 BRA `(.L_x_174) ;  /* 0xfffffffc00f09947 */ /* 0x004fea000383ffff */
[----:B------:R-:W-:Y:S05]  /*9700*/  BRA `(.L_x_175) ;  /* 0xffffffac00307947 */ /* 0x000fea000383ffff */
.L_x_85:
[----:B--2---:R2:W3:Y:S02]  /*9710*/  SYNCS.PHASECHK.TRANS64.TRYWAIT P0, [R12+URZ+0x80], R0 ;  /* 0x000080000c0075a7 */ /* 0x0044e400080011ff */
[----:B---3--:R-:W-:Y:S05]  /*9720*/  @!P0 NANOSLEEP.SYNCS 0x989680 ;  /* 0x009896800000895d */ /* 0x008fea0003900000 */
[----:B------:R-:W3:Y:S02]  /*9730*/  @!P0 SYNCS.PHASECHK.TRANS64 P0, [R12+URZ+0x80], R0 ;  /* 0x000080000c0085a7 */ /* 0x000ee400080010ff */
[----:B---3--:R-:W-:Y:S05]  /*9740*/  @!P0 BRA `(.L_x_85) ;  /* 0xfffffffc00f08947 */ /* 0x008fea000383ffff */
[----:B------:R-:W-:Y:S05]  /*9750*/  BRA `(.L_x_176) ;  /* 0xffffffb000587947 */ /* 0x000fea000383ffff */
.L_x_88:
[----:B-1----:R-:W-:Y:S07]  /*9760*/  MOV R0, UR21 ;  /* 0x0000001500007c02 */ /* 0x002fee0008000f00 */
.L_x_177:
[----:B-1----:R1:W2:Y:S02]  /*9770*/  SYNCS.PHASECHK.TRANS64.TRYWAIT P2, [R0+URZ+0x78], R6 ;  /* 0x00007806000075a7 */ /* 0x0022a400080411ff */
[----:B--2---:R-:W-:Y:S05]  /*9780*/  @!P2 NANOSLEEP.SYNCS 0x989680 ;  /* 0x009896800000a95d */ /* 0x004fea0003900000 */
[----:B------:R-:W2:Y:S02]  /*9790*/  @!P2 SYNCS.PHASECHK.TRANS64 P2, [R0+URZ+0x78], R6 ;  /* 0x000078060000a5a7 */ /* 0x000ea400080410ff */
[----:B--2---:R-:W-:Y:S05]  /*97a0*/  @!P2 BRA `(.L_x_177) ;  /* 0xfffffffc00f0a947 */ /* 0x004fea000383ffff */
[----:B------:R-:W-:Y:S05]  /*97b0*/  BRA `(.L_x_87) ;  /* 0xffffffb400c07947 */ /* 0x000fea000383ffff */
.L_x_91:
[----:B------:R-:W-:Y:S07]  /*97c0*/  MOV R0, UR21 ;  /* 0x0000001500007c02 */ /* 0x000fee0008000f00 */
.L_x_178:
[----:B-1----:R1:W2:Y:S02]  /*97d0*/  SYNCS.PHASECHK.TRANS64.TRYWAIT P0, [R0+URZ+0x50], R9 ;  /* 0x00005009000075a7 */ /* 0x0022a400080011ff */
[----:B--2---:R-:W-:Y:S05]  /*97e0*/  @!P0 NANOSLEEP.SYNCS 0x989680 ;  /* 0x009896800000895d */ /* 0x004fea0003900000 */
[----:B------:R-:W2:Y:S02]  /*97f0*/  @!P0 SYNCS.PHASECHK.TRANS64 P0, [R0+URZ+0x50], R9 ;  /* 0x00005009000085a7 */ /* 0x000ea400080010ff */
[----:B--2---:R-:W-:Y:S05]  /*9800*/  @!P0 BRA `(.L_x_178) ;  /* 0xfffffffc00f08947 */ /* 0x004fea000383ffff */
[----:B------:R-:W-:Y:S05]  /*9810*/  BRA `(.L_x_179) ;  /* 0xffffffb8001c7947 */ /* 0x000fea000383ffff */
.L_x_92:
[----:B------:R-:W-:Y:S07]  /*9820*/  MOV R0, UR21 ;  /* 0x0000001500007c02 */ /* 0x000fee0008000f00 */
.L_x_180:
[----:B-1----:R1:W2:Y:S02]  /*9830*/  SYNCS.PHASECHK.TRANS64.TRYWAIT P0, [R0+URZ+0x58], R9 ;  /* 0x00005809000075a7 */ /* 0x0022a400080011ff */
[----:B--2---:R-:W-:Y:S05]  /*9840*/  @!P0 NANOSLEEP.SYNCS 0x989680 ;  /* 0x009896800000895d */ /* 0x004fea0003900000 */
[----:B------:R-:W2:Y:S02]  /*9850*/  @!P0 SYNCS.PHASECHK.TRANS64 P0, [R0+URZ+0x58], R9 ;  /* 0x00005809000085a7 */ /* 0x000ea400080010ff */
[----:B--2---:R-:W-:Y:S05]  /*9860*/  @!P0 BRA `(.L_x_180) ;  /* 0xfffffffc00f08947 */ /* 0x004fea000383ffff */
[----:B------:R-:W-:Y:S05]  /*9870*/  BRA `(.L_x_181) ;  /* 0xffffffb800787947 */ /* 0x000fea000383ffff */
.L_x_93:
[----:B------:R-:W-:Y:S07]  /*9880*/  MOV R0, UR21 ;  /* 0x0000001500007c02 */ /* 0x000fee0008000f00 */
.L_x_182:
[----:B-1----:R1:W2:Y:S02]  /*9890*/  SYNCS.PHASECHK.TRANS64.TRYWAIT P0, [R0+URZ+0x60], R9 ;  /* 0x00006009000075a7 */ /* 0x0022a400080011ff */
[----:B--2---:R-:W-:Y:S05]  /*98a0*/  @!P0 NANOSLEEP.SYNCS 0x989680 ;  /* 0x009896800000895d */ /* 0x004fea0003900000 */
[----:B------:R-:W2:Y:S02]  /*98b0*/  @!P0 SYNCS.PHASECHK.TRANS64 P0, [R0+URZ+0x60], R9 ;  /* 0x00006009000085a7 */ /* 0x000ea400080010ff */
[----:B--2---:R-:W-:Y:S05]  /*98c0*/  @!P0 BRA `(.L_x_182) ;  /* 0xfffffffc00f08947 */ /* 0x004fea000383ffff */
[----:B------:R-:W-:Y:S05]  /*98d0*/  BRA `(.L_x_183) ;  /* 0xffffffb800d47947 */ /* 0x000fea000383ffff */
.L_x_94:
[----:B------:R-:W-:Y:S07]  /*98e0*/  MOV R0, UR21 ;  /* 0x0000001500007c02 */ /* 0x000fee0008000f00 */
.L_x_184:
[----:B-1----:R1:W2:Y:S02]  /*98f0*/  SYNCS.PHASECHK.TRANS64.TRYWAIT P0, [R0+URZ+0x68], R9 ;  /* 0x00006809000075a7 */ /* 0x0022a400080011ff */
[----:B--2---:R-:W-:Y:S05]  /*9900*/  @!P0 NANOSLEEP.SYNCS 0x989680 ;  /* 0x009896800000895d */ /* 0x004fea0003900000 */
[----:B------:R-:W2:Y:S02]  /*9910*/  @!P0 SYNCS.PHASECHK.TRANS64 P0, [R0+URZ+0x68], R9 ;  /* 0x00006809000085a7 */ /* 0x000ea400080010ff */
[----:B--2---:R-:W-:Y:S05]  /*9920*/  @!P0 BRA `(.L_x_184) ;  /* 0xfffffffc00f08947 */ /* 0x004fea000383ffff */
[----:B------:R-:W-:Y:S05]  /*9930*/  BRA `(.L_x_185) ;  /* 0xffffffbc00307947 */ /* 0x000fea000383ffff */
.L_x_96:
[----:B------:R-:W-:-:S07]  /*9940*/  MOV R0, UR21 ;  /* 0x0000001500007c02 */ /* 0x000fce0008000f00 */
.L_x_186:
[----:B-1----:R1:W3:Y:S02]  /*9950*/  SYNCS.PHASECHK.TRANS64.TRYWAIT P0, [R0+URZ+0x50], R2 ;  /* 0x00005002000075a7 */ /* 0x0022e400080011ff */
[----:B---3--:R-:W-:Y:S05]  /*9960*/  @!P0 NANOSLEEP.SYNCS 0x989680 ;  /* 0x009896800000895d */ /* 0x008fea0003900000 */
[----:B------:R-:W3:Y:S02]  /*9970*/  @!P0 SYNCS.PHASECHK.TRANS64 P0, [R0+URZ+0x50], R2 ;  /* 0x00005002000085a7 */ /* 0x000ee400080010ff */
[----:B---3--:R-:W-:Y:S05]  /*9980*/  @!P0 BRA `(.L_x_186) ;  /* 0xfffffffc00f08947 */ /* 0x008fea000383ffff */
[----:B------:R-:W-:Y:S05]  /*9990*/  BRA `(.L_x_187) ;  /* 0xffffffbc00bc7947 */ /* 0x000fea000383ffff */
.L_x_97:
[----:B-1----:R-:W-:-:S07]  /*99a0*/  MOV R0, UR21 ;  /* 0x0000001500007c02 */ /* 0x002fce0008000f00 */
.L_x_188:
[----:B-1----:R1:W3:Y:S02]  /*99b0*/  SYNCS.PHASECHK.TRANS64.TRYWAIT P0, [R0+URZ+0x58], R2 ;  /* 0x00005802000075a7 */ /* 0x0022e400080011ff */
[----:B---3--:R-:W-:Y:S05]  /*99c0*/  @!P0 NANOSLEEP.SYNCS 0x989680 ;  /* 0x009896800000895d */ /* 0x008fea0003900000 */
[----:B------:R-:W3:Y:S02]  /*99d0*/  @!P0 SYNCS.PHASECHK.TRANS64 P0, [R0+URZ+0x58], R2 ;  /* 0x00005802000085a7 */ /* 0x000ee400080010ff */
[----:B---3--:R-:W-:Y:S05]  /*99e0*/  @!P0 BRA `(.L_x_188) ;  /* 0xfffffffc00f08947 */ /* 0x008fea000383ffff */
[----:B------:R-:W-:Y:S05]  /*99f0*/  BRA `(.L_x_189) ;  /* 0xffffffbc00ac7947 */ /* 0x000fea000383ffff */
.L_x_98:
[----:B-1----:R-:W-:-:S07]  /*9a00*/  MOV R0, UR21 ;  /* 0x0000001500007c02 */ /* 0x002fce0008000f00 */
.L_x_190:
[----:B-1----:R1:W3:Y:S02]  /*9a10*/  SYNCS.PHASECHK.TRANS64.TRYWAIT P0, [R0+URZ+0x60], R2 ;  /* 0x00006002000075a7 */ /* 0x0022e400080011ff */
[----:B---3--:R-:W-:Y:S05]  /*9a20*/  @!P0 NANOSLEEP.SYNCS 0x989680 ;  /* 0x009896800000895d */ /* 0x008fea0003900000 */
[----:B------:R-:W3:Y:S02]  /*9a30*/  @!P0 SYNCS.PHASECHK.TRANS64 P0, [R0+URZ+0x60], R2 ;  /* 0x00006002000085a7 */ /* 0x000ee400080010ff */
[----:B---3--:R-:W-:Y:S05]  /*9a40*/  @!P0 BRA `(.L_x_190) ;  /* 0xfffffffc00f08947 */ /* 0x008fea000383ffff */
[----:B------:R-:W-:Y:S05]  /*9a50*/  BRA `(.L_x_191) ;  /* 0xffffffbc009c7947 */ /* 0x000fea000383ffff */
.L_x_100:
[----:B--2---:R2:W3:Y:S02]  /*9a60*/  SYNCS.PHASECHK.TRANS64.TRYWAIT P0, [R3+URZ+0x80], R0 ;  /* 0x00008000030075a7 */ /* 0x0044e400080011ff */
[----:B---3--:R-:W-:Y:S05]  /*9a70*/  @!P0 NANOSLEEP.SYNCS 0x989680 ;  /* 0x009896800000895d */ /* 0x008fea0003900000 */
[----:B------:R-:W3:Y:S02]  /*9a80*/  @!P0 SYNCS.PHASECHK.TRANS64 P0, [R3+URZ+0x80], R0 ;  /* 0x00008000030085a7 */ /* 0x000ee400080010ff */
[----:B---3--:R-:W-:Y:S05]  /*9a90*/  @!P0 BRA `(.L_x_100) ;  /* 0xfffffffc00f08947 */ /* 0x008fea000383ffff */
[----:B------:R-:W-:Y:S05]  /*9aa0*/  BRA `(.L_x_192) ;  /* 0xffffffc000607947 */ /* 0x000fea000383ffff */
.L_x_111:
[----:B-1----:R-:W-:Y:S04]  /*9ab0*/  MOV R2, UR43 ;  /* 0x0000002b00027c02 */ /* 0x002fe80008000f00 */
[----:B------:R1:W2:Y:S03]  /*9ac0*/  SYNCS.PHASECHK.TRANS64.TRYWAIT P0, [R2+URZ+0x30], R3 ;  /* 0x00003003020075a7 */ /* 0x0002a600080011ff */
[----:B--2---:R-:W-:Y:S05]  /*9ad0*/  @!P0 NANOSLEEP.SYNCS 0x989680 ;  /* 0x009896800000895d */ /* 0x004fea0003900000 */
[----:B------:R-:W2:Y:S02]  /*9ae0*/  @!P0 SYNCS.PHASECHK.TRANS64 P0, [R2+URZ+0x30], R3 ;  /* 0x00003003020085a7 */ /* 0x000ea400080010ff */
[----:B--2---:R-:W-:Y:S05]  /*9af0*/  @!P0 BRA `(.L_x_111) ;  /* 0xfffffffc00ec8947 */ /* 0x004fea000383ffff */
[----:B------:R-:W-:Y:S05]  /*9b00*/  BRA `(.L_x_110) ;  /* 0xffffffcc00b07947 */ /* 0x000fea000383ffff */
.L_x_113:
[----:B-1----:R1:W3:Y:S02]  /*9b10*/  SYNCS.PHASECHK.TRANS64.TRYWAIT P1, [R54+URZ+0xa0], R0 ;  /* 0x0000a000360075a7 */ /* 0x0022e400080211ff */
[----:B---3--:R-:W-:Y:S05]  /*9b20*/  @!P1 NANOSLEEP.SYNCS 0x989680 ;  /* 0x009896800000995d */ /* 0x008fea0003900000 */
[----:B------:R-:W3:Y:S02]  /*9b30*/  @!P1 SYNCS.PHASECHK.TRANS64 P1, [R54+URZ+0xa0], R0 ;  /* 0x0000a000360095a7 */ /* 0x000ee400080210ff */
[----:B---3--:R-:W-:Y:S05]  /*9b40*/  @!P1 BRA `(.L_x_113) ;  /* 0xfffffffc00f09947 */ /* 0x008fea000383ffff */
[----:B------:R-:W-:Y:S05]  /*9b50*/  BRA `(.L_x_112) ;  /* 0xffffffcc00d07947 */ /* 0x000fea000383ffff */
.L_x_122:
[----:B--2---:R2:W3:Y:S02]  /*9b60*/  SYNCS.PHASECHK.TRANS64.TRYWAIT P0, [R2+URZ+0x30], R0 ;  /* 0x00003000020075a7 */ /* 0x0044e400080011ff */
[----:B---3--:R-:W-:Y:S05]  /*9b70*/  @!P0 NANOSLEEP.SYNCS 0x989680 ;  /* 0x009896800000895d */ /* 0x008fea0003900000 */
[----:B------:R-:W3:Y:S02]  /*9b80*/  @!P0 SYNCS.PHASECHK.TRANS64 P0, [R2+URZ+0x30], R0 ;  /* 0x00003000020085a7 */ /* 0x000ee400080010ff */
[----:B---3--:R-:W-:Y:S05]  /*9b90*/  @!P0 BRA `(.L_x_122) ;  /* 0xfffffffc00f08947 */ /* 0x008fea000383ffff */
[----:B------:R-:W-:Y:S05]  /*9ba0*/  BRA `(.L_x_121) ;  /* 0xffffffd400e07947 */ /* 0x000fea000383ffff */
.L_x_130:
[----:B--2---:R2:W3:Y:S02]  /*9bb0*/  SYNCS.PHASECHK.TRANS64.TRYWAIT P0, [R2+URZ+0x30], R4 ;  /* 0x00003004020075a7 */ /* 0x0044e400080011ff */
[----:B---3--:R-:W-:Y:S05]  /*9bc0*/  @!P0 NANOSLEEP.SYNCS 0x989680 ;  /* 0x009896800000895d */ /* 0x008fea0003900000 */
[----:B------:R-:W3:Y:S02]  /*9bd0*/  @!P0 SYNCS.PHASECHK.TRANS64 P0, [R2+URZ+0x30], R4 ;  /* 0x00003004020085a7 */ /* 0x000ee400080010ff */
[----:B---3--:R-:W-:Y:S05]  /*9be0*/  @!P0 BRA `(.L_x_130) ;  /* 0xfffffffc00f08947 */ /* 0x008fea000383ffff */
[----:B------:R-:W-:Y:S05]  /*9bf0*/  BRA `(.L_x_129) ;  /* 0xffffffe000007947 */ /* 0x000fea000383ffff */
.L_x_138:
[----:B--2---:R2:W3:Y:S02]  /*9c00*/  SYNCS.PHASECHK.TRANS64.TRYWAIT P0, [R3+URZ+0x30], R0 ;  /* 0x00003000030075a7 */ /* 0x0044e400080011ff */
[----:B---3--:R-:W-:Y:S05]  /*9c10*/  @!P0 NANOSLEEP.SYNCS 0x989680 ;  /* 0x009896800000895d */ /* 0x008fea0003900000 */
[----:B------:R-:W3:Y:S02]  /*9c20*/  @!P0 SYNCS.PHASECHK.TRANS64 P0, [R3+URZ+0x30], R0 ;  /* 0x00003000030085a7 */ /* 0x000ee400080010ff */
[----:B---3--:R-:W-:Y:S05]  /*9c30*/  @!P0 BRA `(.L_x_138) ;  /* 0xfffffffc00f08947 */ /* 0x008fea000383ffff */
[----:B------:R-:W-:Y:S05]  /*9c40*/  BRA `(.L_x_137) ;  /* 0xffffffe800207947 */ /* 0x000fea000383ffff */
        .weak           $__internal_0_$__cuda_sm10x_tcgen05_guardrail_trap_col_being_dealloced_not_returned_by_alloc
        .type           $__internal_0_$__cuda_sm10x_tcgen05_guardrail_trap_col_being_dealloced_not_returned_by_alloc,@function
        .size           $__internal_0_$__cuda_sm10x_tcgen05_guardrail_trap_col_being_dealloced_not_returned_by_alloc,($__internal_1_$__cuda_sm10x_tcgen05_guardrail_trap_phase_invalid_during_alloc - $__internal_0_$__cuda_sm10x_tcgen05_guardrail_trap_col_being_dealloced_not_returned_by_alloc)
$__internal_0_$__cuda_sm10x_tcgen05_guardrail_trap_col_being_dealloced_not_returned_by_alloc:
[----:B------:R-:W-:Y:S05]  /*9c50*/  BPT.TRAP 0x1 ;  /* 0x000000040000795c */ /* 0x000fea0000300000 */
[----:B------:R-:W-:-:S04]  /*9c60*/  HFMA2 R3, -RZ, RZ, 0, 0 ;  /* 0x00000000ff037431 */ /* 0x000fc800000001ff */
[----:B------:R-:W-:Y:S05]  /*9c70*/  RET.REL.NODEC R2 `(_ZN7cutlass13device_kernelINS_4gemm6kernel13GemmUniversalIN4cute5tupleIJiiiiEEENS1_10collective13CollectiveMmaINS1_35MainloopSm100TmaUmmaWarpSpecializedILi3ELi2ELi4ENS5_IJNS4_1CILi4EEESB_NSA_ILi1EEEEEEEENS5_IJNSA_ILi128EEESF_NSA_ILi64EEEEEENS_6half_tENS5_IJlSC_lEEESI_NS5_IJSC_llEEENS4_8TiledMMAINS4_8MMA_AtomIJNS4_26SM100_MMA_F16BF16_2x1SM_SSISI_SI_fLi128ELi128ELNS4_4UMMA5MajorE0ELSP_1ELNSO_7ScaleInE0ELSQ_0EEEEEENS4_6LayoutINS5_IJSC_SC_SC_EEENS5_IJNSA_ILi0EEESV_SV_EEEEENS5_IJNS4_10UnderscoreESY_SY_EEEEENS4_28SM100_TMA_2SM_LOAD_MULTICASTENS4_14ComposedLayoutINS4_7SwizzleILi3ELi4ELi3EEENS4_18smem_ptr_flag_bitsILi16EEENST_INS5_IJNSA_ILi8EEESG_EEENS5_IJSG_SC_EEEEEEEvNS4_8identityES11_NS12_IS14_S16_NST_INS5_IJSG_S17_EEENS5_IJSC_SG_EEEEEEEvS1C_EENS_8epilogue10collective18CollectiveEpilogueINS1I_23Sm100TmaWarpSpecializedILi4ELi2ELi16ELb1ELb0EEEJNS5_IJSG_SF_SG_EEENS5_IJNST_ISG_SC_EENST_INS5_IJNSA_ILi16EEENSA_ILi2EEEEEES1E_EEEEESI_SJ_SI_SJ_NS1I_6fusion15FusionCallbacksIS1M_NS1U_17LinearCombinationISI_fSI_fLNS_15FloatRoundStyleE2EEES1N_S1T_JEEENS4_5SM1004TMEM4LOAD26SM100_TMEM_LOAD_32dp32b16xENS4_13SM90_TMA_LOADENS12_INS13_ILi1ELi4ELi3EEES16_NST_INS5_IJS17_S1P_EEENS5_IJS1P_SC_EEEEEEENS4_39AutoVectorizingCopyWithAssumedAlignmentILi128EEENS4_14SM90_TMA_STOREES29_S2B_S2B_EEEvvEEEEvNT_6ParamsE) ;  /* 0xffffff6002e07950 */ /* 0x000fea0003c3ffff */
        .weak           $__internal_1_$__cuda_sm10x_tcgen05_guardrail_trap_phase_invalid_during_alloc
        .type           $__internal_1_$__cuda_sm10x_tcgen05_guardrail_trap_phase_invalid_during_alloc,@function
        .size           $__internal_1_$__cuda_sm10x_tcgen05_guardrail_trap_phase_invalid_during_alloc,($__internal_2_$__cuda_sm10x_tcgen05_guardrail_trap_unallocated_columns_being_dealloced - $__internal_1_$__cuda_sm10x_tcgen05_guardrail_trap_phase_invalid_during_alloc)
$__internal_1_$__cuda_sm10x_tcgen05_guardrail_trap_phase_invalid_during_alloc:
[----:B------:R-:W-:Y:S05]  /*9c80*/  BPT.TRAP 0x1 ;  /* 0x000000040000795c */ /* 0x000fea0000300000 */
[----:B------:R-:W-:-:S04]  /*9c90*/  MOV R5, 0x0 ;  /* 0x0000000000057802 */ /* 0x000fc80000000f00 */
[----:B------:R-:W-:Y:S05]  /*9ca0*/  RET.REL.NODEC R4 `(_ZN7cutlass13device_kernelINS_4gemm6kernel13GemmUniversalIN4cute5tupleIJiiiiEEENS1_10collective13CollectiveMmaINS1_35MainloopSm100TmaUmmaWarpSpecializedILi3ELi2ELi4ENS5_IJNS4_1CILi4EEESB_NSA_ILi1EEEEEEEENS5_IJNSA_ILi128EEESF_NSA_ILi64EEEEEENS_6half_tENS5_IJlSC_lEEESI_NS5_IJSC_llEEENS4_8TiledMMAINS4_8MMA_AtomIJNS4_26SM100_MMA_F16BF16_2x1SM_SSISI_SI_fLi128ELi128ELNS4_4UMMA5MajorE0ELSP_1ELNSO_7ScaleInE0ELSQ_0EEEEEENS4_6LayoutINS5_IJSC_SC_SC_EEENS5_IJNSA_ILi0EEESV_SV_EEEEENS5_IJNS4_10UnderscoreESY_SY_EEEEENS4_28SM100_TMA_2SM_LOAD_MULTICASTENS4_14ComposedLayoutINS4_7SwizzleILi3ELi4ELi3EEENS4_18smem_ptr_flag_bitsILi16EEENST_INS5_IJNSA_ILi8EEESG_EEENS5_IJSG_SC_EEEEEEEvNS4_8identityES11_NS12_IS14_S16_NST_INS5_IJSG_S17_EEENS5_IJSC_SG_EEEEEEEvS1C_EENS_8epilogue10collective18CollectiveEpilogueINS1I_23Sm100TmaWarpSpecializedILi4ELi2ELi16ELb1ELb0EEEJNS5_IJSG_SF_SG_EEENS5_IJNST_ISG_SC_EENST_INS5_IJNSA_ILi16EEENSA_ILi2EEEEEES1E_EEEEESI_SJ_SI_SJ_NS1I_6fusion15FusionCallbacksIS1M_NS1U_17LinearCombinationISI_fSI_fLNS_15FloatRoundStyleE2EEES1N_S1T_JEEENS4_5SM1004TMEM4LOAD26SM100_TMEM_LOAD_32dp32b16xENS4_13SM90_TMA_LOADENS12_INS13_ILi1ELi4ELi3EEES16_NST_INS5_IJS17_S1P_EEENS5_IJS1P_SC_EEEEEEENS4_39AutoVectorizingCopyWithAssumedAlignmentILi128EEENS4_14SM90_TMA_STOREES29_S2B_S2B_EEEvvEEEEvNT_6ParamsE) ;  /* 0xffffff6004d47950 */ /* 0x000fea0003c3ffff */
        .weak           $__internal_2_$__cuda_sm10x_tcgen05_guardrail_trap_unallocated_columns_being_dealloced
        .type           $__internal_2_$__cuda_sm10x_tcgen05_guardrail_trap_unallocated_columns_being_dealloced,@function
        .size           $__internal_2_$__cuda_sm10x_tcgen05_guardrail_trap_unallocated_columns_being_dealloced,(.L_x_194 - $__internal_2_$__cuda_sm10x_tcgen05_guardrail_trap_unallocated_columns_being_dealloced)
$__internal_2_$__cuda_sm10x_tcgen05_guardrail_trap_unallocated_columns_being_dealloced:
[----:B------:R-:W-:Y:S05]  /*9cb0*/  BPT.TRAP 0x1 ;  /* 0x000000040000795c */ /* 0x000fea0000300000 */
[----:B------:R-:W-:-:S04]  /*9cc0*/  HFMA2 R3, -RZ, RZ, 0, 0 ;  /* 0x00000000ff037431 */ /* 0x000fc800000001ff */
[----:B------:R-:W-:Y:S05]  /*9cd0*/  RET.REL.NODEC R2 `(_ZN7cutlass13device_kernelINS_4gemm6kernel13GemmUniversalIN4cute5tupleIJiiiiEEENS1_10collective13CollectiveMmaINS1_35MainloopSm100TmaUmmaWarpSpecializedILi3ELi2ELi4ENS5_IJNS4_1CILi4EEESB_NSA_ILi1EEEEEEEENS5_IJNSA_ILi128EEESF_NSA_ILi64EEEEEENS_6half_tENS5_IJlSC_lEEESI_NS5_IJSC_llEEENS4_8TiledMMAINS4_8MMA_AtomIJNS4_26SM100_MMA_F16BF16_2x1SM_SSISI_SI_fLi128ELi128ELNS4_4UMMA5MajorE0ELSP_1ELNSO_7ScaleInE0ELSQ_0EEEEEENS4_6LayoutINS5_IJSC_SC_SC_EEENS5_IJNSA_ILi0EEESV_SV_EEEEENS5_IJNS4_10UnderscoreESY_SY_EEEEENS4_28SM100_TMA_2SM_LOAD_MULTICASTENS4_14ComposedLayoutINS4_7SwizzleILi3ELi4ELi3EEENS4_18smem_ptr_flag_bitsILi16EEENST_INS5_IJNSA_ILi8EEESG_EEENS5_IJSG_SC_EEEEEEEvNS4_8identityES11_NS12_IS14_S16_NST_INS5_IJSG_S17_EEENS5_IJSC_SG_EEEEEEEvS1C_EENS_8epilogue10collective18CollectiveEpilogueINS1I_23Sm100TmaWarpSpecializedILi4ELi2ELi16ELb1ELb0EEEJNS5_IJSG_SF_SG_EEENS5_IJNST_ISG_SC_EENST_INS5_IJNSA_ILi16EEENSA_ILi2EEEEEES1E_EEEEESI_SJ_SI_SJ_NS1I_6fusion15FusionCallbacksIS1M_NS1U_17LinearCombinationISI_fSI_fLNS_15FloatRoundStyleE2EEES1N_S1T_JEEENS4_5SM1004TMEM4LOAD26SM100_TMEM_LOAD_32dp32b16xENS4_13SM90_TMA_LOADENS12_INS13_ILi1ELi4ELi3EEES16_NST_INS5_IJS17_S1P_EEENS5_IJS1P_SC_EEEEEEENS4_39AutoVectorizingCopyWithAssumedAlignmentILi128EEENS4_14SM90_TMA_STOREES29_S2B_S2B_EEEvvEEEEvNT_6ParamsE) ;  /* 0xffffff6002c87950 */ /* 0x000fea0003c3ffff */
.L_x_193:
[----:B------:R-:W-:-:S00]  /*9ce0*/  BRA `(.L_x_193) ;  /* 0xfffffffc00fc7947 */ /* 0x000fc0000383ffff */
[----:B------:R-:W-:-:S00]  /*9cf0*/  NOP ;  /* 0x0000000000007918 */ /* 0x000fc00000000000 */
        /* <DEDUP_REMOVED lines=8> */
.L_x_194:


//--------------------- .nv.global.init           --------------------------
	.section	.nv.global.init,"aw",@progbits
.nv.global.init:
	.type		$str$27,@object
	.size		$str$27,($str$28 - $str$27)
$str$27:
        /*0000*/ 	.byte	0x28, 0x61, 0x64, 0x64, 0x72, 0x65, 0x73, 0x73, 0x20, 0x26, 0x20, 0x6d, 0x61, 0x73, 0x6b, 0x29
        /*0010*/ 	.byte	0x20, 0x3d, 0x3d, 0x20, 0x30, 0x00
	.type		$str$28,@object
	.size		$str$28,($str$26 - $str$28)
$str$28:
        /*0016*/ 	.byte	0x2f, 0x74, 0x6d, 0x70, 0x2f, 0x63, 0x75, 0x74, 0x6c, 0x61, 0x73, 0x73, 0x5f, 0x73, 0x77, 0x65
        /*0026*/ 	.byte	0x65, 0x70, 0x5f, 0x73, 0x72, 0x63, 0x2f, 0x69, 0x6e, 0x63, 0x6c, 0x75, 0x64, 0x65, 0x2f, 0x63
        /*0036*/ 	.byte	0x75, 0x74, 0x65, 0x2f, 0x70, 0x6f, 0x69, 0x6e, 0x74, 0x65, 0x72, 0x5f, 0x66, 0x6c, 0x61, 0x67
        /*0046*/ 	.byte	0x67, 0x65, 0x64, 0x2e, 0x68, 0x70, 0x70, 0x00
	.type		$str$26,@object
	.size		$str$26,($str$25 - $str$26)
$str$26:
        /*004e*/ 	.byte	0x2f, 0x74, 0x6d, 0x70, 0x2f, 0x63, 0x75, 0x74, 0x6c, 0x61, 0x73, 0x73, 0x5f, 0x73, 0x77, 0x65
        /*005e*/ 	.byte	0x65, 0x70, 0x5f, 0x73, 0x72, 0x63, 0x2f, 0x69, 0x6e, 0x63, 0x6c, 0x75, 0x64, 0x65, 0x2f, 0x63
        /*006e*/ 	.byte	0x75, 0x74, 0x65, 0x2f, 0x61, 0x74, 0x6f, 0x6d, 0x2f, 0x63, 0x6f, 0x70, 0x79, 0x5f, 0x74, 0x72
        /*007e*/ 	.byte	0x61, 0x69, 0x74, 0x73, 0x5f, 0x73, 0x6d, 0x31, 0x30, 0x30, 0x2e, 0x68, 0x70, 0x70, 0x00
	.type		$str$25,@object
	.size		$str$25,(__unnamed_1 - $str$25)
$str$25:
        /*008d*/ 	.byte	0x28, 0x28, 0x75, 0x69, 0x6e, 0x74, 0x33, 0x32, 0x5f, 0x74, 0x28, 0x74, 0x68, 0x72, 0x65, 0x61
        /*009d*/ 	.byte	0x64, 0x49, 0x64, 0x78, 0x2e, 0x78, 0x29, 0x20, 0x2f, 0x20, 0x33, 0x32, 0x29, 0x20, 0x25, 0x20
        /*00ad*/ 	.byte	0x34, 0x29, 0x20, 0x3d, 0x3d, 0x20, 0x28, 0x28, 0x28, 0x74, 0x6d, 0x65, 0x6d, 0x5f, 0x61, 0x64
        /*00bd*/ 	.byte	0x64, 0x72, 0x20, 0x3e, 0x3e, 0x20, 0x31, 0x36, 0x29, 0x20, 0x2f, 0x20, 0x33, 0x32, 0x29, 0x20
        /*00cd*/ 	.byte	0x25, 0x20, 0x34, 0x29, 0x00
	.type		__unnamed_1,@object
	.size		__unnamed_1,(__unnamed_2 - __unnamed_1)
__unnamed_1:
        /*00d2*/ 	.byte	0x61, 0x75, 0x74, 0x6f, 0x20, 0x63, 0x75, 0x74, 0x65, 0x3a, 0x3a, 0x61, 0x73, 0x5f, 0x70, 0x6f
        /* <DEDUP_REMOVED lines=24> */
        /*0262*/ 	.byte	0x34, 0x38, 0x3e, 0x3e, 0x3e, 0x3e, 0x5d, 0x00
	.type		__unnamed_2,@object
	.size		__unnamed_2,(.L_2 - __unnamed_2)
__unnamed_2:
        /* <DEDUP_REMOVED lines=40> */
        /*04ea*/ 	.byte	0x3a, 0x3a, 0x43, 0x3c, 0x30, 0x3e, 0x3e, 0x3e, 0x3e, 0x5d, 0x00
.L_2:


//--------------------- .nv.shared._ZN7cutlass13device_kernelINS_4gemm6kernel13GemmUniversalIN4cute5tupleIJiiiiEEENS1_10collective13CollectiveMmaINS1_35MainloopSm100TmaUmmaWarpSpecializedILi3ELi2ELi4ENS5_IJNS4_1CILi4EEESB_NSA_ILi1EEEEEEEENS5_IJNSA_ILi128EEESF_NSA_ILi64EEEEEENS_6half_tENS5_IJlSC_lEEESI_NS5_IJSC_llEEENS4_8TiledMMAINS4_8MMA_AtomIJNS4_26SM100_MMA_F16BF16_2x1SM_SSISI_SI_fLi128ELi128ELNS4_4UMMA5MajorE0ELSP_1ELNSO_7ScaleInE0ELSQ_0EEEEEENS4_6LayoutINS5_IJSC_SC_SC_EEENS5_IJNSA_ILi0EEESV_SV_EEEEENS5_IJNS4_10UnderscoreESY_SY_EEEEENS4_28SM100_TMA_2SM_LOAD_MULTICASTENS4_14ComposedLayoutINS4_7SwizzleILi3ELi4ELi3EEENS4_18smem_ptr_flag_bitsILi16EEENST_INS5_IJNSA_ILi8EEESG_EEENS5_IJSG_SC_EEEEEEEvNS4_8identityES11_NS12_IS14_S16_NST_INS5_IJSG_S17_EEENS5_IJSC_SG_EEEEEEEvS1C_EENS_8epilogue10collective18CollectiveEpilogueINS1I_23Sm100TmaWarpSpecializedILi4ELi2ELi16ELb1ELb0EEEJNS5_IJSG_SF_SG_EEENS5_IJNST_ISG_SC_EENST_INS5_IJNSA_ILi16EEENSA_ILi2EEEEEES1E_EEEEESI_SJ_SI_SJ_NS1I_6fusion15FusionCallbacksIS1M_NS1U_17LinearCombinationISI_fSI_fLNS_15FloatRoundStyleE2EEES1N_S1T_JEEENS4_5SM1004TMEM4LOAD26SM100_TMEM_LOAD_32dp32b16xENS4_13SM90_TMA_LOADENS12_INS13_ILi1ELi4ELi3EEES16_NST_INS5_IJS17_S1P_EEENS5_IJS1P_SC_EEEEEEENS4_39AutoVectorizingCopyWithAssumedAlignmentILi128EEENS4_14SM90_TMA_STOREES29_S2B_S2B_EEEvvEEEEvNT_6ParamsE --------------------------
	.section	.nv.shared._ZN7cutlass13device_kernelINS_4gemm6kernel13GemmUniversalIN4cute5tupleIJiiiiEEENS1_10collective13CollectiveMmaINS1_35MainloopSm100TmaUmmaWarpSpecializedILi3ELi2ELi4ENS5_IJNS4_1CILi4EEESB_NSA_ILi1EEEEEEEENS5_IJNSA_ILi128EEESF_NSA_ILi64EEEEEENS_6half_tENS5_IJlSC_lEEESI_NS5_IJSC_llEEENS4_8TiledMMAINS4_8MMA_AtomIJNS4_26SM100_MMA_F16BF16_2x1SM_SSISI_SI_fLi128ELi128ELNS4_4UMMA5MajorE0ELSP_1ELNSO_7ScaleInE0ELSQ_0EEEEEENS4_6LayoutINS5_IJSC_SC_SC_EEENS5_IJNSA_ILi0EEESV_SV_EEEEENS5_IJNS4_10UnderscoreESY_SY_EEEEENS4_28SM100_TMA_2SM_LOAD_MULTICASTENS4_14ComposedLayoutINS4_7SwizzleILi3ELi4ELi3EEENS4_18smem_ptr_flag_bitsILi16EEENST_INS5_IJNSA_ILi8EEESG_EEENS5_IJSG_SC_EEEEEEEvNS4_8identityES11_NS12_IS14_S16_NST_INS5_IJSG_S17_EEENS5_IJSC_SG_EEEEEEEvS1C_EENS_8epilogue10collective18CollectiveEpilogueINS1I_23Sm100TmaWarpSpecializedILi4ELi2ELi16ELb1ELb0EEEJNS5_IJSG_SF_SG_EEENS5_IJNST_ISG_SC_EENST_INS5_IJNSA_ILi16EEENSA_ILi2EEEEEES1E_EEEEESI_SJ_SI_SJ_NS1I_6fusion15FusionCallbacksIS1M_NS1U_17LinearCombinationISI_fSI_fLNS_15FloatRoundStyleE2EEES1N_S1T_JEEENS4_5SM1004TMEM4LOAD26SM100_TMEM_LOAD_32dp32b16xENS4_13SM90_TMA_LOADENS12_INS13_ILi1ELi4ELi3EEES16_NST_INS5_IJS17_S1P_EEENS5_IJS1P_SC_EEEEEEENS4_39AutoVectorizingCopyWithAssumedAlignmentILi128EEENS4_14SM90_TMA_STOREES29_S2B_S2B_EEEvvEEEEvNT_6ParamsE,"aw",@nobits
	.sectionflags	@""
	.align	16
	.zero		1024


//--------------------- .nv.shared.reserved.0     --------------------------
	.section	.nv.shared.reserved.0,"aw",@nobits
	.weak		__nv_reservedSMEM_offset_0_alias
	.size		__nv_reservedSMEM_offset_0_alias, 0, 64
	.other		__nv_reservedSMEM_offset_0_alias,@"STO_CUDA_RESERVED_SHARED STV_DEFAULT"
__nv_reservedSMEM_offset_0_alias:
	.zero		0
.nv.shared.reserved.0:
	.zero		64
	.weak		__nv_reservedSMEM_tcgen05_partition
	.type		__nv_reservedSMEM_tcgen05_partition,@object
	.size		__nv_reservedSMEM_tcgen05_partition,(.L_0 - __nv_reservedSMEM_tcgen05_partition)
__nv_reservedSMEM_tcgen05_partition:
	.zero		32
.L_0:


//--------------------- .nv.global                --------------------------
	.section	.nv.global,"aw",@nobits
.nv.global:
	.type		_ZN40_INTERNAL_56678934_4_k_cu_d9ebcb49_314564cute1_E,@object
	.size		_ZN40_INTERNAL_56678934_4_k_cu_d9ebcb49_314564cute1_E,(_ZN40_INTERNAL_56678934_4_k_cu_d9ebcb49_314564cuda3std3__45__cpo6cbeginE - _ZN40_INTERNAL_56678934_4_k_cu_d9ebcb49_314564cute1_E)
_ZN40_INTERNAL_56678934_4_k_cu_d9ebcb49_314564cute1_E:
	.zero		1
	.type		_ZN40_INTERNAL_56678934_4_k_cu_d9ebcb49_314564cuda3std3__45__cpo6cbeginE,@object
	.size		_ZN40_INTERNAL_56678934_4_k_cu_d9ebcb49_314564cuda3std3__45__cpo6cbeginE,(_ZN40_INTERNAL_56678934_4_k_cu_d9ebcb49_314564cuda3std3__48in_placeE - _ZN40_INTERNAL_56678934_4_k_cu_d9ebcb49_314564cuda3std3__45__cpo6cbeginE)
_ZN40_INTERNAL_56678934_4_k_cu_d9ebcb49_314564cuda3std3__45__cpo6cbeginE:
	.zero		1
	.type		_ZN40_INTERNAL_56678934_4_k_cu_d9ebcb49_314564cuda3std3__48in_placeE,@object
	.size		_ZN40_INTERNAL_56678934_4_k_cu_d9ebcb49_314564cuda3std3__48in_placeE,(_ZN40_INTERNAL_56678934_4_k_cu_d9ebcb49_314564cuda3std6ranges3__45__cpo9iter_moveE - _ZN40_INTERNAL_56678934_4_k_cu_d9ebcb49_314564cuda3std3__48in_placeE)
_ZN40_INTERNAL_56678934_4_k_cu_d9ebcb49_314564cuda3std3__48in_placeE:
	.zero		1
	.type		_ZN40_INTERNAL_56678934_4_k_cu_d9ebcb49_314564cuda3std6ranges3__45__cpo9iter_moveE,@object
	.size		_ZN40_INTERNAL_56678934_4_k_cu_d9ebcb49_314564cuda3std6ranges3__45__cpo9iter_moveE,(_ZN40_INTERNAL_56678934_4_k_cu_d9ebcb49_314564cuda3std3__45__cpo5beginE - _ZN40_INTERNAL_56678934_4_k_cu_d9ebcb49_314564cuda3std6ranges3__45__cpo9iter_moveE)
_ZN40_INTERNAL_56678934_4_k_cu_d9ebcb49_314564cuda3std6ranges3__45__cpo9iter_moveE:
	.zero		1
	.type		_ZN40_INTERNAL_56678934_4_k_cu_d9ebcb49_314564cuda3std3__45__cpo5beginE,@object
	.size		_ZN40_INTERNAL_56678934_4_k_cu_d9ebcb49_314564cuda3std3__45__cpo5beginE,(_ZN40_INTERNAL_56678934_4_k_cu_d9ebcb49_314564cuda3std3__442_GLOBAL__N__56678934_4_k_cu_d9ebcb49_314566ignoreE - _ZN40_INTERNAL_56678934_4_k_cu_d9ebcb49_314564cuda3std3__45__cpo5beginE)
_ZN40_INTERNAL_56678934_4_k_cu_d9ebcb49_314564cuda3std3__45__cpo5beginE:
	.zero		1
	.type		_ZN40_INTERNAL_56678934_4_k_cu_d9ebcb49_314564cuda3std3__442_GLOBAL__N__56678934_4_k_cu_d9ebcb49_314566ignoreE,@object
	.size		_ZN40_INTERNAL_56678934_4_k_cu_d9ebcb49_314564cuda3std3__442_GLOBAL__N__56678934_4_k_cu_d9ebcb49_314566ignoreE,(_ZN40_INTERNAL_56678934_4_k_cu_d9ebcb49_314564cute7productE - _ZN40_INTERNAL_56678934_4_k_cu_d9ebcb49_314564cuda3std3__442_GLOBAL__N__56678934_4_k_cu_d9ebcb49_314566ignoreE)
_ZN40_INTERNAL_56678934_4_k_cu_d9ebcb49_314564cuda3std3__442_GLOBAL__N__56678934_4_k_cu_d9ebcb49_314566ignoreE:
	.zero		1
	.type		_ZN40_INTERNAL_56678934_4_k_cu_d9ebcb49_314564cute7productE,@object
	.size		_ZN40_INTERNAL_56678934_4_k_cu_d9ebcb49_314564cute7productE,(_ZN40_INTERNAL_56678934_4_k_cu_d9ebcb49_314564cuda3std3__45__cpo3endE - _ZN40_INTERNAL_56678934_4_k_cu_d9ebcb49_314564cute7productE)
_ZN40_INTERNAL_56678934_4_k_cu_d9ebcb49_314564cute7productE:
	.zero		1
	.type		_ZN40_INTERNAL_56678934_4_k_cu_d9ebcb49_314564cuda3std3__45__cpo3endE,@object
	.size		_ZN40_INTERNAL_56678934_4_k_cu_d9ebcb49_314564cuda3std3__45__cpo3endE,(_ZN40_INTERNAL_56678934_4_k_cu_d9ebcb49_314564cuda3std3__419piecewise_constructE - _ZN40_INTERNAL_56678934_4_k_cu_d9ebcb49_314564cuda3std3__45__cpo3endE)
_ZN40_INTERNAL_56678934_4_k_cu_d9ebcb49_314564cuda3std3__45__cpo3endE:
	.zero		1
	.type		_ZN40_INTERNAL_56678934_4_k_cu_d9ebcb49_314564cuda3std3__419piecewise_constructE,@object
	.size		_ZN40_INTERNAL_56678934_4_k_cu_d9ebcb49_314564cuda3std3__419piecewise_constructE,(_ZN40_INTERNAL_56678934_4_k_cu_d9ebcb49_314564cuda3std3__45__cpo4cendE - _ZN40_INTERNAL_56678934_4_k_cu_d9ebcb49_314564cuda3std3__419piecewise_constructE)
_ZN40_INTERNAL_56678934_4_k_cu_d9ebcb49_314564cuda3std3__419piecewise_constructE:
	.zero		1
	.type		_ZN40_INTERNAL_56678934_4_k_cu_d9ebcb49_314564cuda3std3__45__cpo4cendE,@object
	.size		_ZN40_INTERNAL_56678934_4_k_cu_d9ebcb49_314564cuda3std3__45__cpo4cendE,(_ZN40_INTERNAL_56678934_4_k_cu_d9ebcb49_314564cuda3std6ranges3__45__cpo4swapE - _ZN40_INTERNAL_56678934_4_k_cu_d9ebcb49_314564cuda3std3__45__cpo4cendE)
_ZN40_INTERNAL_56678934_4_k_cu_d9ebcb49_314564cuda3std3__45__cpo4cendE:
	.zero		1
	.type		_ZN40_INTERNAL_56678934_4_k_cu_d9ebcb49_314564cuda3std6ranges3__45__cpo4swapE,@object
	.size		_ZN40_INTERNAL_56678934_4_k_cu_d9ebcb49_314564cuda3std6ranges3__45__cpo4swapE,(.L_10 - _ZN40_INTERNAL_56678934_4_k_cu_d9ebcb49_314564cuda3std6ranges3__45__cpo4swapE)
_ZN40_INTERNAL_56678934_4_k_cu_d9ebcb49_314564cuda3std6ranges3__45__cpo4swapE:
	.zero		1
.L_10:


//--------------------- .nv.constant0._ZN7cutlass13device_kernelINS_4gemm6kernel13GemmUniversalIN4cute5tupleIJiiiiEEENS1_10collective13CollectiveMmaINS1_35MainloopSm100TmaUmmaWarpSpecializedILi3ELi2ELi4ENS5_IJNS4_1CILi4EEESB_NSA_ILi1EEEEEEEENS5_IJNSA_ILi128EEESF_NSA_ILi64EEEEEENS_6half_tENS5_IJlSC_lEEESI_NS5_IJSC_llEEENS4_8TiledMMAINS4_8MMA_AtomIJNS4_26SM100_MMA_F16BF16_2x1SM_SSISI_SI_fLi128ELi128ELNS4_4UMMA5MajorE0ELSP_1ELNSO_7ScaleInE0ELSQ_0EEEEEENS4_6LayoutINS5_IJSC_SC_SC_EEENS5_IJNSA_ILi0EEESV_SV_EEEEENS5_IJNS4_10UnderscoreESY_SY_EEEEENS4_28SM100_TMA_2SM_LOAD_MULTICASTENS4_14ComposedLayoutINS4_7SwizzleILi3ELi4ELi3EEENS4_18smem_ptr_flag_bitsILi16EEENST_INS5_IJNSA_ILi8EEESG_EEENS5_IJSG_SC_EEEEEEEvNS4_8identityES11_NS12_IS14_S16_NST_INS5_IJSG_S17_EEENS5_IJSC_SG_EEEEEEEvS1C_EENS_8epilogue10collective18CollectiveEpilogueINS1I_23Sm100TmaWarpSpecializedILi4ELi2ELi16ELb1ELb0EEEJNS5_IJSG_SF_SG_EEENS5_IJNST_ISG_SC_EENST_INS5_IJNSA_ILi16EEENSA_ILi2EEEEEES1E_EEEEESI_SJ_SI_SJ_NS1I_6fusion15FusionCallbacksIS1M_NS1U_17LinearCombinationISI_fSI_fLNS_15FloatRoundStyleE2EEES1N_S1T_JEEENS4_5SM1004TMEM4LOAD26SM100_TMEM_LOAD_32dp32b16xENS4_13SM90_TMA_LOADENS12_INS13_ILi1ELi4ELi3EEES16_NST_INS5_IJS17_S1P_EEENS5_IJS1P_SC_EEEEEEENS4_39AutoVectorizingCopyWithAssumedAlignmentILi128EEENS4_14SM90_TMA_STOREES29_S2B_S2B_EEEvvEEEEvNT_6ParamsE --------------------------
	.section	.nv.constant0._ZN7cutlass13device_kernelINS_4gemm6kernel13GemmUniversalIN4cute5tupleIJiiiiEEENS1_10collective13CollectiveMmaINS1_35MainloopSm100TmaUmmaWarpSpecializedILi3ELi2ELi4ENS5_IJNS4_1CILi4EEESB_NSA_ILi1EEEEEEEENS5_IJNSA_ILi128EEESF_NSA_ILi64EEEEEENS_6half_tENS5_IJlSC_lEEESI_NS5_IJSC_llEEENS4_8TiledMMAINS4_8MMA_AtomIJNS4_26SM100_MMA_F16BF16_2x1SM_SSISI_SI_fLi128ELi128ELNS4_4UMMA5MajorE0ELSP_1ELNSO_7ScaleInE0ELSQ_0EEEEEENS4_6LayoutINS5_IJSC_SC_SC_EEENS5_IJNSA_ILi0EEESV_SV_EEEEENS5_IJNS4_10UnderscoreESY_SY_EEEEENS4_28SM100_TMA_2SM_LOAD_MULTICASTENS4_14ComposedLayoutINS4_7SwizzleILi3ELi4ELi3EEENS4_18smem_ptr_flag_bitsILi16EEENST_INS5_IJNSA_ILi8EEESG_EEENS5_IJSG_SC_EEEEEEEvNS4_8identityES11_NS12_IS14_S16_NST_INS5_IJSG_S17_EEENS5_IJSC_SG_EEEEEEEvS1C_EENS_8epilogue10collective18CollectiveEpilogueINS1I_23Sm100TmaWarpSpecializedILi4ELi2ELi16ELb1ELb0EEEJNS5_IJSG_SF_SG_EEENS5_IJNST_ISG_SC_EENST_INS5_IJNSA_ILi16EEENSA_ILi2EEEEEES1E_EEEEESI_SJ_SI_SJ_NS1I_6fusion15FusionCallbacksIS1M_NS1U_17LinearCombinationISI_fSI_fLNS_15FloatRoundStyleE2EEES1N_S1T_JEEENS4_5SM1004TMEM4LOAD26SM100_TMEM_LOAD_32dp32b16xENS4_13SM90_TMA_LOADENS12_INS13_ILi1ELi4ELi3EEES16_NST_INS5_IJS17_S1P_EEENS5_IJS1P_SC_EEEEEEENS4_39AutoVectorizingCopyWithAssumedAlignmentILi128EEENS4_14SM90_TMA_STOREES29_S2B_S2B_EEEvvEEEEvNT_6ParamsE,"a",@progbits
	.sectionflags	@""
	.align	4
.nv.constant0._ZN7cutlass13device_kernelINS_4gemm6kernel13GemmUniversalIN4cute5tupleIJiiiiEEENS1_10collective13CollectiveMmaINS1_35MainloopSm100TmaUmmaWarpSpecializedILi3ELi2ELi4ENS5_IJNS4_1CILi4EEESB_NSA_ILi1EEEEEEEENS5_IJNSA_ILi128EEESF_NSA_ILi64EEEEEENS_6half_tENS5_IJlSC_lEEESI_NS5_IJSC_llEEENS4_8TiledMMAINS4_8MMA_AtomIJNS4_26SM100_MMA_F16BF16_2x1SM_SSISI_SI_fLi128ELi128ELNS4_4UMMA5MajorE0ELSP_1ELNSO_7ScaleInE0ELSQ_0EEEEEENS4_6LayoutINS5_IJSC_SC_SC_EEENS5_IJNSA_ILi0EEESV_SV_EEEEENS5_IJNS4_10UnderscoreESY_SY_EEEEENS4_28SM100_TMA_2SM_LOAD_MULTICASTENS4_14ComposedLayoutINS4_7SwizzleILi3ELi4ELi3EEENS4_18smem_ptr_flag_bitsILi16EEENST_INS5_IJNSA_ILi8EEESG_EEENS5_IJSG_SC_EEEEEEEvNS4_8identityES11_NS12_IS14_S16_NST_INS5_IJSG_S17_EEENS5_IJSC_SG_EEEEEEEvS1C_EENS_8epilogue10collective18CollectiveEpilogueINS1I_23Sm100TmaWarpSpecializedILi4ELi2ELi16ELb1ELb0EEEJNS5_IJSG_SF_SG_EEENS5_IJNST_ISG_SC_EENST_INS5_IJNSA_ILi16EEENSA_ILi2EEEEEES1E_EEEEESI_SJ_SI_SJ_NS1I_6fusion15FusionCallbacksIS1M_NS1U_17LinearCombinationISI_fSI_fLNS_15FloatRoundStyleE2EEES1N_S1T_JEEENS4_5SM1004TMEM4LOAD26SM100_TMEM_LOAD_32dp32b16xENS4_13SM90_TMA_LOADENS12_INS13_ILi1ELi4ELi3EEES16_NST_INS5_IJS17_S1P_EEENS5_IJS1P_SC_EEEEEEENS4_39AutoVectorizingCopyWithAssumedAlignmentILi128EEENS4_14SM90_TMA_STOREES29_S2B_S2B_EEEvvEEEEvNT_6ParamsE:
	.zero		2944


//--------------------- SYMBOLS --------------------------

	.type		.nv.reservedSmem.offset0,@object
	.size		.nv.reservedSmem.offset0,0x4
	.type		.nv.reservedSmem.cap,@object
	.size		.nv.reservedSmem.cap,0x4
	.type		__assertfail,@function
